//
// Generated by NVIDIA NVVM Compiler
//
// Compiler Build ID: CL-36424714
// Cuda compilation tools, release 13.0, V13.0.88
// Based on NVVM 20.0.0
//

.version 9.0
.target sm_100
.address_size 64

	// .globl	_Z27stencil_update_plane_kernelPKfS0_Pfiiiiiiiiiiiifffff
// _ZZ27stencil_update_plane_kernelPKfS0_PfiiiiiiiiiiiifffffE5plane has been demoted

.visible .entry _Z27stencil_update_plane_kernelPKfS0_Pfiiiiiiiiiiiifffff(
	.param .u64 .ptr .align 1 _Z27stencil_update_plane_kernelPKfS0_Pfiiiiiiiiiiiifffff_param_0,
	.param .u64 .ptr .align 1 _Z27stencil_update_plane_kernelPKfS0_Pfiiiiiiiiiiiifffff_param_1,
	.param .u64 .ptr .align 1 _Z27stencil_update_plane_kernelPKfS0_Pfiiiiiiiiiiiifffff_param_2,
	.param .u32 _Z27stencil_update_plane_kernelPKfS0_Pfiiiiiiiiiiiifffff_param_3,
	.param .u32 _Z27stencil_update_plane_kernelPKfS0_Pfiiiiiiiiiiiifffff_param_4,
	.param .u32 _Z27stencil_update_plane_kernelPKfS0_Pfiiiiiiiiiiiifffff_param_5,
	.param .u32 _Z27stencil_update_plane_kernelPKfS0_Pfiiiiiiiiiiiifffff_param_6,
	.param .u32 _Z27stencil_update_plane_kernelPKfS0_Pfiiiiiiiiiiiifffff_param_7,
	.param .u32 _Z27stencil_update_plane_kernelPKfS0_Pfiiiiiiiiiiiifffff_param_8,
	.param .u32 _Z27stencil_update_plane_kernelPKfS0_Pfiiiiiiiiiiiifffff_param_9,
	.param .u32 _Z27stencil_update_plane_kernelPKfS0_Pfiiiiiiiiiiiifffff_param_10,
	.param .u32 _Z27stencil_update_plane_kernelPKfS0_Pfiiiiiiiiiiiifffff_param_11,
	.param .u32 _Z27stencil_update_plane_kernelPKfS0_Pfiiiiiiiiiiiifffff_param_12,
	.param .u32 _Z27stencil_update_plane_kernelPKfS0_Pfiiiiiiiiiiiifffff_param_13,
	.param .u32 _Z27stencil_update_plane_kernelPKfS0_Pfiiiiiiiiiiiifffff_param_14,
	.param .f32 _Z27stencil_update_plane_kernelPKfS0_Pfiiiiiiiiiiiifffff_param_15,
	.param .f32 _Z27stencil_update_plane_kernelPKfS0_Pfiiiiiiiiiiiifffff_param_16,
	.param .f32 _Z27stencil_update_plane_kernelPKfS0_Pfiiiiiiiiiiiifffff_param_17,
	.param .f32 _Z27stencil_update_plane_kernelPKfS0_Pfiiiiiiiiiiiifffff_param_18,
	.param .f32 _Z27stencil_update_plane_kernelPKfS0_Pfiiiiiiiiiiiifffff_param_19
)
{
	.reg .pred 	%p<68>;
	.reg .b32 	%r<109>;
	.reg .b32 	%f<164>;
	.reg .b64 	%rd<239>;
	// demoted variable
	.shared .align 4 .b8 _ZZ27stencil_update_plane_kernelPKfS0_PfiiiiiiiiiiiifffffE5plane[8880];
	ld.param.u64 	%rd31, [_Z27stencil_update_plane_kernelPKfS0_Pfiiiiiiiiiiiifffff_param_1];
	ld.param.u64 	%rd32, [_Z27stencil_update_plane_kernelPKfS0_Pfiiiiiiiiiiiifffff_param_2];
	ld.param.u32 	%r15, [_Z27stencil_update_plane_kernelPKfS0_Pfiiiiiiiiiiiifffff_param_3];
	ld.param.u32 	%r16, [_Z27stencil_update_plane_kernelPKfS0_Pfiiiiiiiiiiiifffff_param_4];
	ld.param.u32 	%r17, [_Z27stencil_update_plane_kernelPKfS0_Pfiiiiiiiiiiiifffff_param_5];
	ld.param.u32 	%r24, [_Z27stencil_update_plane_kernelPKfS0_Pfiiiiiiiiiiiifffff_param_6];
	ld.param.u32 	%r18, [_Z27stencil_update_plane_kernelPKfS0_Pfiiiiiiiiiiiifffff_param_7];
	ld.param.u32 	%r19, [_Z27stencil_update_plane_kernelPKfS0_Pfiiiiiiiiiiiifffff_param_8];
	ld.param.u32 	%r25, [_Z27stencil_update_plane_kernelPKfS0_Pfiiiiiiiiiiiifffff_param_9];
	ld.param.u32 	%r20, [_Z27stencil_update_plane_kernelPKfS0_Pfiiiiiiiiiiiifffff_param_10];
	ld.param.u32 	%r27, [_Z27stencil_update_plane_kernelPKfS0_Pfiiiiiiiiiiiifffff_param_11];
	ld.param.u32 	%r21, [_Z27stencil_update_plane_kernelPKfS0_Pfiiiiiiiiiiiifffff_param_12];
	ld.param.u32 	%r22, [_Z27stencil_update_plane_kernelPKfS0_Pfiiiiiiiiiiiifffff_param_13];
	ld.param.u32 	%r23, [_Z27stencil_update_plane_kernelPKfS0_Pfiiiiiiiiiiiifffff_param_14];
	ld.param.f32 	%f34, [_Z27stencil_update_plane_kernelPKfS0_Pfiiiiiiiiiiiifffff_param_15];
	ld.param.f32 	%f35, [_Z27stencil_update_plane_kernelPKfS0_Pfiiiiiiiiiiiifffff_param_16];
	ld.param.f32 	%f36, [_Z27stencil_update_plane_kernelPKfS0_Pfiiiiiiiiiiiifffff_param_17];
	ld.param.f32 	%f37, [_Z27stencil_update_plane_kernelPKfS0_Pfiiiiiiiiiiiifffff_param_18];
	ld.param.f32 	%f38, [_Z27stencil_update_plane_kernelPKfS0_Pfiiiiiiiiiiiifffff_param_19];
	mov.u32 	%r28, %ctaid.x;
	shl.b32 	%r29, %r28, 5;
	mov.u32 	%r1, %tid.x;
	add.s32 	%r30, %r29, %r1;
	add.s32 	%r2, %r30, %r20;
	mov.u32 	%r31, %ctaid.y;
	shl.b32 	%r32, %r31, 3;
	mov.u32 	%r3, %tid.y;
	add.s32 	%r33, %r32, %r3;
	add.s32 	%r34, %r33, %r19;
	mov.u32 	%r35, %ctaid.z;
	shl.b32 	%r36, %r35, 6;
	add.s32 	%r107, %r24, %r36;
	add.s32 	%r37, %r107, 63;
	min.s32 	%r6, %r37, %r18;
	setp.gt.s32 	%p3, %r2, %r27;
	setp.gt.s32 	%p4, %r34, %r25;
	or.pred  	%p5, %p3, %p4;
	@%p5 bra 	$L__BB0_101;
	setp.lt.s32 	%p6, %r34, %r19;
	setp.lt.s32 	%p7, %r2, %r20;
	or.pred  	%p8, %p6, %p7;
	@%p8 bra 	$L__BB0_101;
	add.s32 	%r38, %r34, 4;
	cvt.s64.s32 	%rd33, %r21;
	cvt.s64.s32 	%rd1, %r17;
	mul.wide.s32 	%rd34, %r16, %r15;
	mul.lo.s64 	%rd2, %rd34, %rd1;
	mul.lo.s64 	%rd3, %rd2, %rd33;
	or.b32  	%r39, %r2, %r17;
	and.b32  	%r7, %r39, 3;
	setp.ne.s32 	%p9, %r7, 0;
	add.s32 	%r40, %r107, 2;
	cvt.s64.s32 	%rd35, %r40;
	mul.wide.s32 	%rd4, %r17, %r16;
	mul.wide.s32 	%rd5, %r38, %r17;
	mad.lo.s64 	%rd36, %rd4, %rd35, %rd5;
	mov.u32 	%r41, _ZZ27stencil_update_plane_kernelPKfS0_PfiiiiiiiiiiiifffffE5plane;
	mad.lo.s32 	%r42, %r3, 148, %r41;
	shl.b32 	%r43, %r1, 2;
	add.s32 	%r44, %r42, %r43;
	add.s32 	%r8, %r44, 296;
	cvt.s64.s32 	%rd6, %r2;
	add.s64 	%rd7, %rd36, %rd6;
	add.s64 	%rd8, %rd3, %rd7;
	shl.b64 	%rd37, %rd8, 2;
	add.s64 	%rd9, %rd31, %rd37;
	@%p9 bra 	$L__BB0_9;
	and.b32  	%r45, %r1, 3;
	cvt.u64.u32 	%rd40, %r45;
	sub.s64 	%rd41, %rd7, %rd40;
	add.s64 	%rd42, %rd41, %rd3;
	shl.b64 	%rd43, %rd42, 2;
	add.s64 	%rd44, %rd31, %rd43;
	add.s64 	%rd39, %rd44, 16;
	// begin inline asm
	ld.global.nc.v4.f32 {%f158,%f41,%f42,%f43}, [%rd39];
	// end inline asm
	setp.gt.s32 	%p10, %r45, 1;
	@%p10 bra 	$L__BB0_6;
	setp.eq.s32 	%p12, %r45, 0;
	@%p12 bra 	$L__BB0_8;
	mov.f32 	%f158, %f41;
	bra.uni 	$L__BB0_8;
$L__BB0_6:
	setp.eq.s32 	%p11, %r45, 2;
	mov.f32 	%f158, %f42;
	@%p11 bra 	$L__BB0_8;
	mov.f32 	%f158, %f43;
$L__BB0_8:
	st.shared.f32 	[%r8+8], %f158;
	bra.uni 	$L__BB0_10;
$L__BB0_9:
	add.s64 	%rd38, %rd9, 16;
	// begin inline asm
	ld.global.nc.f32 %f39, [%rd38];
	// end inline asm
	st.shared.f32 	[%r8+8], %f39;
$L__BB0_10:
	setp.gt.u32 	%p13, %r1, 1;
	@%p13 bra 	$L__BB0_12;
	add.s64 	%rd47, %rd9, 8;
	// begin inline asm
	ld.global.nc.f32 %f46, [%rd47];
	// end inline asm
	st.shared.f32 	[%r8], %f46;
	add.s64 	%rd48, %rd9, 12;
	// begin inline asm
	ld.global.nc.f32 %f47, [%rd48];
	// end inline asm
	st.shared.f32 	[%r8+4], %f47;
	mov.pred 	%p66, 0;
	bra.uni 	$L__BB0_14;
$L__BB0_12:
	setp.lt.u32 	%p15, %r1, 30;
	mov.pred 	%p66, 0;
	@%p15 bra 	$L__BB0_14;
	add.s64 	%rd45, %rd9, 20;
	// begin inline asm
	ld.global.nc.f32 %f44, [%rd45];
	// end inline asm
	st.shared.f32 	[%r8+4], %f44;
	add.s64 	%rd46, %rd9, 24;
	// begin inline asm
	ld.global.nc.f32 %f45, [%rd46];
	// end inline asm
	st.shared.f32 	[%r8+8], %f45;
	mov.pred 	%p66, -1;
$L__BB0_14:
	setp.gt.u32 	%p18, %r3, 1;
	@%p18 bra 	$L__BB0_16;
	shl.b32 	%r47, %r17, 1;
	cvt.s64.s32 	%rd60, %r47;
	sub.s64 	%rd61, %rd8, %rd60;
	shl.b64 	%rd62, %rd61, 2;
	add.s64 	%rd63, %rd31, %rd62;
	add.s64 	%rd58, %rd63, 16;
	// begin inline asm
	ld.global.nc.f32 %f50, [%rd58];
	// end inline asm
	st.shared.f32 	[%r8+-288], %f50;
	sub.s64 	%rd64, %rd8, %rd1;
	shl.b64 	%rd65, %rd64, 2;
	add.s64 	%rd66, %rd31, %rd65;
	add.s64 	%rd59, %rd66, 16;
	// begin inline asm
	ld.global.nc.f32 %f51, [%rd59];
	// end inline asm
	st.shared.f32 	[%r8+-140], %f51;
	mov.pred 	%p67, 0;
	bra.uni 	$L__BB0_18;
$L__BB0_16:
	setp.lt.u32 	%p20, %r3, 6;
	mov.pred 	%p67, 0;
	@%p20 bra 	$L__BB0_18;
	add.s64 	%rd51, %rd8, %rd1;
	shl.b64 	%rd52, %rd51, 2;
	add.s64 	%rd53, %rd31, %rd52;
	add.s64 	%rd49, %rd53, 16;
	// begin inline asm
	ld.global.nc.f32 %f48, [%rd49];
	// end inline asm
	st.shared.f32 	[%r8+-140], %f48;
	shl.b32 	%r46, %r17, 1;
	cvt.s64.s32 	%rd54, %r46;
	add.s64 	%rd55, %rd8, %rd54;
	shl.b64 	%rd56, %rd55, 2;
	add.s64 	%rd57, %rd31, %rd56;
	add.s64 	%rd50, %rd57, 16;
	// begin inline asm
	ld.global.nc.f32 %f49, [%rd50];
	// end inline asm
	st.shared.f32 	[%r8+8], %f49;
	mov.pred 	%p67, -1;
$L__BB0_18:
	add.s32 	%r48, %r107, 3;
	cvt.s64.s32 	%rd67, %r48;
	mad.lo.s64 	%rd68, %rd4, %rd67, %rd5;
	add.s64 	%rd10, %rd68, %rd6;
	add.s64 	%rd11, %rd3, %rd10;
	shl.b64 	%rd69, %rd11, 2;
	add.s64 	%rd12, %rd31, %rd69;
	@%p9 bra 	$L__BB0_25;
	and.b32  	%r49, %r1, 3;
	cvt.u64.u32 	%rd72, %r49;
	sub.s64 	%rd73, %rd10, %rd72;
	add.s64 	%rd74, %rd73, %rd3;
	shl.b64 	%rd75, %rd74, 2;
	add.s64 	%rd76, %rd31, %rd75;
	add.s64 	%rd71, %rd76, 16;
	// begin inline asm
	ld.global.nc.v4.f32 {%f159,%f54,%f55,%f56}, [%rd71];
	// end inline asm
	setp.gt.s32 	%p24, %r49, 1;
	@%p24 bra 	$L__BB0_22;
	setp.eq.s32 	%p26, %r49, 0;
	@%p26 bra 	$L__BB0_24;
	mov.f32 	%f159, %f54;
	bra.uni 	$L__BB0_24;
$L__BB0_22:
	setp.eq.s32 	%p25, %r49, 2;
	mov.f32 	%f159, %f55;
	@%p25 bra 	$L__BB0_24;
	mov.f32 	%f159, %f56;
$L__BB0_24:
	st.shared.f32 	[%r8+1784], %f159;
	bra.uni 	$L__BB0_26;
$L__BB0_25:
	add.s64 	%rd70, %rd12, 16;
	// begin inline asm
	ld.global.nc.f32 %f52, [%rd70];
	// end inline asm
	st.shared.f32 	[%r8+1784], %f52;
$L__BB0_26:
	@%p13 bra 	$L__BB0_28;
	add.s64 	%rd77, %rd12, 8;
	// begin inline asm
	ld.global.nc.f32 %f57, [%rd77];
	// end inline asm
	st.shared.f32 	[%r8+1776], %f57;
	add.s64 	%rd78, %rd12, 12;
	// begin inline asm
	ld.global.nc.f32 %f58, [%rd78];
	// end inline asm
	st.shared.f32 	[%r8+1780], %f58;
$L__BB0_28:
	not.pred 	%p28, %p66;
	@%p28 bra 	$L__BB0_30;
	add.s64 	%rd79, %rd12, 20;
	// begin inline asm
	ld.global.nc.f32 %f59, [%rd79];
	// end inline asm
	st.shared.f32 	[%r8+1780], %f59;
	add.s64 	%rd80, %rd12, 24;
	// begin inline asm
	ld.global.nc.f32 %f60, [%rd80];
	// end inline asm
	st.shared.f32 	[%r8+1784], %f60;
$L__BB0_30:
	@%p18 bra 	$L__BB0_32;
	shl.b32 	%r50, %r17, 1;
	cvt.s64.s32 	%rd83, %r50;
	sub.s64 	%rd84, %rd11, %rd83;
	shl.b64 	%rd85, %rd84, 2;
	add.s64 	%rd86, %rd31, %rd85;
	add.s64 	%rd81, %rd86, 16;
	// begin inline asm
	ld.global.nc.f32 %f61, [%rd81];
	// end inline asm
	st.shared.f32 	[%r8+1488], %f61;
	sub.s64 	%rd87, %rd11, %rd1;
	shl.b64 	%rd88, %rd87, 2;
	add.s64 	%rd89, %rd31, %rd88;
	add.s64 	%rd82, %rd89, 16;
	// begin inline asm
	ld.global.nc.f32 %f62, [%rd82];
	// end inline asm
	st.shared.f32 	[%r8+1636], %f62;
$L__BB0_32:
	not.pred 	%p30, %p67;
	@%p30 bra 	$L__BB0_34;
	add.s64 	%rd92, %rd11, %rd1;
	shl.b64 	%rd93, %rd92, 2;
	add.s64 	%rd94, %rd31, %rd93;
	add.s64 	%rd90, %rd94, 16;
	// begin inline asm
	ld.global.nc.f32 %f63, [%rd90];
	// end inline asm
	st.shared.f32 	[%r8+1636], %f63;
	shl.b32 	%r51, %r17, 1;
	cvt.s64.s32 	%rd95, %r51;
	add.s64 	%rd96, %rd11, %rd95;
	shl.b64 	%rd97, %rd96, 2;
	add.s64 	%rd98, %rd31, %rd97;
	add.s64 	%rd91, %rd98, 16;
	// begin inline asm
	ld.global.nc.f32 %f64, [%rd91];
	// end inline asm
	st.shared.f32 	[%r8+1784], %f64;
$L__BB0_34:
	add.s32 	%r52, %r107, 4;
	cvt.s64.s32 	%rd99, %r52;
	mad.lo.s64 	%rd100, %rd4, %rd99, %rd5;
	add.s64 	%rd13, %rd100, %rd6;
	add.s64 	%rd14, %rd3, %rd13;
	shl.b64 	%rd101, %rd14, 2;
	add.s64 	%rd15, %rd31, %rd101;
	@%p9 bra 	$L__BB0_41;
	and.b32  	%r53, %r1, 3;
	cvt.u64.u32 	%rd104, %r53;
	sub.s64 	%rd105, %rd13, %rd104;
	add.s64 	%rd106, %rd105, %rd3;
	shl.b64 	%rd107, %rd106, 2;
	add.s64 	%rd108, %rd31, %rd107;
	add.s64 	%rd103, %rd108, 16;
	// begin inline asm
	ld.global.nc.v4.f32 {%f160,%f67,%f68,%f69}, [%rd103];
	// end inline asm
	setp.gt.s32 	%p32, %r53, 1;
	@%p32 bra 	$L__BB0_38;
	setp.eq.s32 	%p34, %r53, 0;
	@%p34 bra 	$L__BB0_40;
	mov.f32 	%f160, %f67;
	bra.uni 	$L__BB0_40;
$L__BB0_38:
	setp.eq.s32 	%p33, %r53, 2;
	mov.f32 	%f160, %f68;
	@%p33 bra 	$L__BB0_40;
	mov.f32 	%f160, %f69;
$L__BB0_40:
	st.shared.f32 	[%r8+3560], %f160;
	bra.uni 	$L__BB0_42;
$L__BB0_41:
	add.s64 	%rd102, %rd15, 16;
	// begin inline asm
	ld.global.nc.f32 %f65, [%rd102];
	// end inline asm
	st.shared.f32 	[%r8+3560], %f65;
$L__BB0_42:
	@%p13 bra 	$L__BB0_44;
	add.s64 	%rd109, %rd15, 8;
	// begin inline asm
	ld.global.nc.f32 %f70, [%rd109];
	// end inline asm
	st.shared.f32 	[%r8+3552], %f70;
	add.s64 	%rd110, %rd15, 12;
	// begin inline asm
	ld.global.nc.f32 %f71, [%rd110];
	// end inline asm
	st.shared.f32 	[%r8+3556], %f71;
$L__BB0_44:
	@%p28 bra 	$L__BB0_46;
	add.s64 	%rd111, %rd15, 20;
	// begin inline asm
	ld.global.nc.f32 %f72, [%rd111];
	// end inline asm
	st.shared.f32 	[%r8+3556], %f72;
	add.s64 	%rd112, %rd15, 24;
	// begin inline asm
	ld.global.nc.f32 %f73, [%rd112];
	// end inline asm
	st.shared.f32 	[%r8+3560], %f73;
$L__BB0_46:
	setp.gt.u32 	%p37, %r3, 1;
	@%p37 bra 	$L__BB0_48;
	shl.b32 	%r54, %r17, 1;
	cvt.s64.s32 	%rd115, %r54;
	sub.s64 	%rd116, %rd14, %rd115;
	shl.b64 	%rd117, %rd116, 2;
	add.s64 	%rd118, %rd31, %rd117;
	add.s64 	%rd113, %rd118, 16;
	// begin inline asm
	ld.global.nc.f32 %f74, [%rd113];
	// end inline asm
	st.shared.f32 	[%r8+3264], %f74;
	sub.s64 	%rd119, %rd14, %rd1;
	shl.b64 	%rd120, %rd119, 2;
	add.s64 	%rd121, %rd31, %rd120;
	add.s64 	%rd114, %rd121, 16;
	// begin inline asm
	ld.global.nc.f32 %f75, [%rd114];
	// end inline asm
	st.shared.f32 	[%r8+3412], %f75;
$L__BB0_48:
	@%p30 bra 	$L__BB0_50;
	add.s64 	%rd124, %rd14, %rd1;
	shl.b64 	%rd125, %rd124, 2;
	add.s64 	%rd126, %rd31, %rd125;
	add.s64 	%rd122, %rd126, 16;
	// begin inline asm
	ld.global.nc.f32 %f76, [%rd122];
	// end inline asm
	st.shared.f32 	[%r8+3412], %f76;
	shl.b32 	%r55, %r17, 1;
	cvt.s64.s32 	%rd127, %r55;
	add.s64 	%rd128, %rd14, %rd127;
	shl.b64 	%rd129, %rd128, 2;
	add.s64 	%rd130, %rd31, %rd129;
	add.s64 	%rd123, %rd130, 16;
	// begin inline asm
	ld.global.nc.f32 %f77, [%rd123];
	// end inline asm
	st.shared.f32 	[%r8+3560], %f77;
$L__BB0_50:
	setp.ne.s32 	%p39, %r7, 0;
	add.s32 	%r56, %r107, 5;
	cvt.s64.s32 	%rd131, %r56;
	mad.lo.s64 	%rd132, %rd4, %rd131, %rd5;
	add.s64 	%rd16, %rd132, %rd6;
	add.s64 	%rd17, %rd3, %rd16;
	shl.b64 	%rd133, %rd17, 2;
	add.s64 	%rd18, %rd31, %rd133;
	@%p39 bra 	$L__BB0_57;
	and.b32  	%r57, %r1, 3;
	cvt.u64.u32 	%rd136, %r57;
	sub.s64 	%rd137, %rd16, %rd136;
	add.s64 	%rd138, %rd137, %rd3;
	shl.b64 	%rd139, %rd138, 2;
	add.s64 	%rd140, %rd31, %rd139;
	add.s64 	%rd135, %rd140, 16;
	// begin inline asm
	ld.global.nc.v4.f32 {%f161,%f80,%f81,%f82}, [%rd135];
	// end inline asm
	setp.gt.s32 	%p40, %r57, 1;
	@%p40 bra 	$L__BB0_54;
	setp.eq.s32 	%p42, %r57, 0;
	@%p42 bra 	$L__BB0_56;
	mov.f32 	%f161, %f80;
	bra.uni 	$L__BB0_56;
$L__BB0_54:
	setp.eq.s32 	%p41, %r57, 2;
	mov.f32 	%f161, %f81;
	@%p41 bra 	$L__BB0_56;
	mov.f32 	%f161, %f82;
$L__BB0_56:
	st.shared.f32 	[%r8+5336], %f161;
	bra.uni 	$L__BB0_58;
$L__BB0_57:
	add.s64 	%rd134, %rd18, 16;
	// begin inline asm
	ld.global.nc.f32 %f78, [%rd134];
	// end inline asm
	st.shared.f32 	[%r8+5336], %f78;
$L__BB0_58:
	setp.gt.u32 	%p43, %r1, 1;
	@%p43 bra 	$L__BB0_60;
	add.s64 	%rd141, %rd18, 8;
	// begin inline asm
	ld.global.nc.f32 %f83, [%rd141];
	// end inline asm
	st.shared.f32 	[%r8+5328], %f83;
	add.s64 	%rd142, %rd18, 12;
	// begin inline asm
	ld.global.nc.f32 %f84, [%rd142];
	// end inline asm
	st.shared.f32 	[%r8+5332], %f84;
$L__BB0_60:
	@%p28 bra 	$L__BB0_62;
	add.s64 	%rd143, %rd18, 20;
	// begin inline asm
	ld.global.nc.f32 %f85, [%rd143];
	// end inline asm
	st.shared.f32 	[%r8+5332], %f85;
	add.s64 	%rd144, %rd18, 24;
	// begin inline asm
	ld.global.nc.f32 %f86, [%rd144];
	// end inline asm
	st.shared.f32 	[%r8+5336], %f86;
$L__BB0_62:
	@%p37 bra 	$L__BB0_64;
	shl.b32 	%r58, %r17, 1;
	cvt.s64.s32 	%rd147, %r58;
	sub.s64 	%rd148, %rd17, %rd147;
	shl.b64 	%rd149, %rd148, 2;
	add.s64 	%rd150, %rd31, %rd149;
	add.s64 	%rd145, %rd150, 16;
	// begin inline asm
	ld.global.nc.f32 %f87, [%rd145];
	// end inline asm
	st.shared.f32 	[%r8+5040], %f87;
	sub.s64 	%rd151, %rd17, %rd1;
	shl.b64 	%rd152, %rd151, 2;
	add.s64 	%rd153, %rd31, %rd152;
	add.s64 	%rd146, %rd153, 16;
	// begin inline asm
	ld.global.nc.f32 %f88, [%rd146];
	// end inline asm
	st.shared.f32 	[%r8+5188], %f88;
$L__BB0_64:
	@%p30 bra 	$L__BB0_66;
	add.s64 	%rd156, %rd17, %rd1;
	shl.b64 	%rd157, %rd156, 2;
	add.s64 	%rd158, %rd31, %rd157;
	add.s64 	%rd154, %rd158, 16;
	// begin inline asm
	ld.global.nc.f32 %f89, [%rd154];
	// end inline asm
	st.shared.f32 	[%r8+5188], %f89;
	shl.b32 	%r59, %r17, 1;
	cvt.s64.s32 	%rd159, %r59;
	add.s64 	%rd160, %rd17, %rd159;
	shl.b64 	%rd161, %rd160, 2;
	add.s64 	%rd162, %rd31, %rd161;
	add.s64 	%rd155, %rd162, 16;
	// begin inline asm
	ld.global.nc.f32 %f90, [%rd155];
	// end inline asm
	st.shared.f32 	[%r8+5336], %f90;
$L__BB0_66:
	add.s32 	%r60, %r107, 6;
	cvt.s64.s32 	%rd163, %r60;
	mad.lo.s64 	%rd164, %rd4, %rd163, %rd5;
	add.s64 	%rd19, %rd164, %rd6;
	add.s64 	%rd20, %rd3, %rd19;
	shl.b64 	%rd165, %rd20, 2;
	add.s64 	%rd21, %rd31, %rd165;
	@%p39 bra 	$L__BB0_73;
	and.b32  	%r61, %r1, 3;
	cvt.u64.u32 	%rd168, %r61;
	sub.s64 	%rd169, %rd19, %rd168;
	add.s64 	%rd170, %rd169, %rd3;
	shl.b64 	%rd171, %rd170, 2;
	add.s64 	%rd172, %rd31, %rd171;
	add.s64 	%rd167, %rd172, 16;
	// begin inline asm
	ld.global.nc.v4.f32 {%f162,%f93,%f94,%f95}, [%rd167];
	// end inline asm
	setp.gt.s32 	%p48, %r61, 1;
	@%p48 bra 	$L__BB0_70;
	setp.eq.s32 	%p50, %r61, 0;
	@%p50 bra 	$L__BB0_72;
	mov.f32 	%f162, %f93;
	bra.uni 	$L__BB0_72;
$L__BB0_70:
	setp.eq.s32 	%p49, %r61, 2;
	mov.f32 	%f162, %f94;
	@%p49 bra 	$L__BB0_72;
	mov.f32 	%f162, %f95;
$L__BB0_72:
	st.shared.f32 	[%r8+7112], %f162;
	bra.uni 	$L__BB0_74;
$L__BB0_73:
	add.s64 	%rd166, %rd21, 16;
	// begin inline asm
	ld.global.nc.f32 %f91, [%rd166];
	// end inline asm
	st.shared.f32 	[%r8+7112], %f91;
$L__BB0_74:
	setp.gt.u32 	%p51, %r1, 1;
	@%p51 bra 	$L__BB0_76;
	add.s64 	%rd173, %rd21, 8;
	// begin inline asm
	ld.global.nc.f32 %f96, [%rd173];
	// end inline asm
	st.shared.f32 	[%r8+7104], %f96;
	add.s64 	%rd174, %rd21, 12;
	// begin inline asm
	ld.global.nc.f32 %f97, [%rd174];
	// end inline asm
	st.shared.f32 	[%r8+7108], %f97;
$L__BB0_76:
	@%p28 bra 	$L__BB0_78;
	add.s64 	%rd175, %rd21, 20;
	// begin inline asm
	ld.global.nc.f32 %f98, [%rd175];
	// end inline asm
	st.shared.f32 	[%r8+7108], %f98;
	add.s64 	%rd176, %rd21, 24;
	// begin inline asm
	ld.global.nc.f32 %f99, [%rd176];
	// end inline asm
	st.shared.f32 	[%r8+7112], %f99;
$L__BB0_78:
	setp.gt.u32 	%p53, %r3, 1;
	@%p53 bra 	$L__BB0_80;
	shl.b32 	%r62, %r17, 1;
	cvt.s64.s32 	%rd179, %r62;
	sub.s64 	%rd180, %rd20, %rd179;
	shl.b64 	%rd181, %rd180, 2;
	add.s64 	%rd182, %rd31, %rd181;
	add.s64 	%rd177, %rd182, 16;
	// begin inline asm
	ld.global.nc.f32 %f100, [%rd177];
	// end inline asm
	st.shared.f32 	[%r8+6816], %f100;
	sub.s64 	%rd183, %rd20, %rd1;
	shl.b64 	%rd184, %rd183, 2;
	add.s64 	%rd185, %rd31, %rd184;
	add.s64 	%rd178, %rd185, 16;
	// begin inline asm
	ld.global.nc.f32 %f101, [%rd178];
	// end inline asm
	st.shared.f32 	[%r8+6964], %f101;
$L__BB0_80:
	@%p30 bra 	$L__BB0_82;
	add.s64 	%rd188, %rd20, %rd1;
	shl.b64 	%rd189, %rd188, 2;
	add.s64 	%rd190, %rd31, %rd189;
	add.s64 	%rd186, %rd190, 16;
	// begin inline asm
	ld.global.nc.f32 %f102, [%rd186];
	// end inline asm
	st.shared.f32 	[%r8+6964], %f102;
	shl.b32 	%r63, %r17, 1;
	cvt.s64.s32 	%rd191, %r63;
	add.s64 	%rd192, %rd20, %rd191;
	shl.b64 	%rd193, %rd192, 2;
	add.s64 	%rd194, %rd31, %rd193;
	add.s64 	%rd187, %rd194, 16;
	// begin inline asm
	ld.global.nc.f32 %f103, [%rd187];
	// end inline asm
	st.shared.f32 	[%r8+7112], %f103;
$L__BB0_82:
	bar.sync 	0;
	setp.lt.s32 	%p55, %r18, %r107;
	@%p55 bra 	$L__BB0_101;
	add.f32 	%f26, %f35, %f35;
	mul.f32 	%f27, %f34, %f34;
	and.b32  	%r9, %r1, 3;
	shl.b32 	%r65, %r17, 1;
	cvt.s64.s32 	%rd22, %r65;
	cvta.to.global.u64 	%rd23, %rd32;
	cvt.s64.s32 	%rd195, %r23;
	mul.lo.s64 	%rd24, %rd2, %rd195;
	cvt.s64.s32 	%rd196, %r22;
	mul.lo.s64 	%rd25, %rd2, %rd196;
	mov.b32 	%r108, 2;
	add.s64 	%rd26, %rd5, %rd6;
$L__BB0_84:
	mov.u32 	%r11, %r108;
	ld.param.u64 	%rd238, [_Z27stencil_update_plane_kernelPKfS0_Pfiiiiiiiiiiiifffff_param_0];
	add.s32 	%r66, %r11, 4;
	mul.hi.s32 	%r67, %r66, 1717986919;
	shr.u32 	%r68, %r67, 31;
	shr.u32 	%r69, %r67, 1;
	add.s32 	%r70, %r69, %r68;
	mul.lo.s32 	%r71, %r70, 5;
	sub.s32 	%r72, %r66, %r71;
	add.s32 	%r73, %r11, 3;
	mul.hi.s32 	%r74, %r73, 1717986919;
	shr.u32 	%r75, %r74, 31;
	shr.u32 	%r76, %r74, 1;
	add.s32 	%r77, %r76, %r75;
	mul.lo.s32 	%r78, %r77, 5;
	sub.s32 	%r79, %r73, %r78;
	add.s32 	%r80, %r11, 1;
	mul.hi.s32 	%r81, %r80, 1717986919;
	shr.u32 	%r82, %r81, 31;
	shr.s32 	%r83, %r81, 1;
	add.s32 	%r84, %r83, %r82;
	mul.lo.s32 	%r85, %r84, 5;
	sub.s32 	%r108, %r80, %r85;
	add.s32 	%r86, %r11, 2;
	mul.hi.s32 	%r87, %r86, 1717986919;
	shr.u32 	%r88, %r87, 31;
	shr.u32 	%r89, %r87, 1;
	add.s32 	%r90, %r89, %r88;
	mul.lo.s32 	%r91, %r90, 5;
	sub.s32 	%r92, %r86, %r91;
	mov.u32 	%r93, _ZZ27stencil_update_plane_kernelPKfS0_PfiiiiiiiiiiiifffffE5plane;
	mad.lo.s32 	%r94, %r11, 1776, %r93;
	mul.lo.s32 	%r95, %r3, 148;
	add.s32 	%r96, %r94, %r95;
	shl.b32 	%r97, %r1, 2;
	add.s32 	%r98, %r96, %r97;
	ld.shared.f32 	%f106, [%r98+304];
	add.s32 	%r99, %r107, 4;
	cvt.s64.s32 	%rd199, %r99;
	mad.lo.s64 	%rd200, %rd4, %rd199, %rd26;
	add.s64 	%rd201, %rd200, %rd25;
	shl.b64 	%rd202, %rd201, 2;
	add.s64 	%rd203, %rd31, %rd202;
	add.s64 	%rd197, %rd203, 16;
	// begin inline asm
	ld.global.nc.f32 %f104, [%rd197];
	// end inline asm
	mul.f32 	%f107, %f106, 0fC0200000;
	mad.lo.s32 	%r100, %r79, 1776, %r93;
	add.s32 	%r101, %r100, %r95;
	add.s32 	%r102, %r101, %r97;
	add.s32 	%r13, %r102, 296;
	ld.shared.f32 	%f108, [%r102+304];
	mad.lo.s32 	%r103, %r92, 1776, %r8;
	ld.shared.f32 	%f109, [%r103+8];
	add.f32 	%f110, %f108, %f109;
	mul.f32 	%f111, %f110, 0f3DAAAAAB;
	sub.f32 	%f112, %f107, %f111;
	mad.lo.s32 	%r104, %r72, 1776, %r8;
	ld.shared.f32 	%f113, [%r104+8];
	mad.lo.s32 	%r105, %r108, 1776, %r8;
	ld.shared.f32 	%f114, [%r105+8];
	add.f32 	%f115, %f113, %f114;
	fma.rn.f32 	%f116, %f115, 0f3FAAAAAB, %f112;
	ld.shared.f32 	%f117, [%r98+8];
	ld.shared.f32 	%f118, [%r98+600];
	add.f32 	%f119, %f117, %f118;
	mul.f32 	%f120, %f119, 0f3DAAAAAB;
	sub.f32 	%f121, %f107, %f120;
	ld.shared.f32 	%f122, [%r98+156];
	ld.shared.f32 	%f123, [%r98+452];
	add.f32 	%f124, %f122, %f123;
	fma.rn.f32 	%f125, %f124, 0f3FAAAAAB, %f121;
	ld.shared.f32 	%f126, [%r98+296];
	ld.shared.f32 	%f127, [%r98+312];
	add.f32 	%f128, %f126, %f127;
	mul.f32 	%f129, %f128, 0f3DAAAAAB;
	sub.f32 	%f130, %f107, %f129;
	ld.shared.f32 	%f131, [%r98+300];
	ld.shared.f32 	%f132, [%r98+308];
	add.f32 	%f133, %f131, %f132;
	fma.rn.f32 	%f134, %f133, 0f3FAAAAAB, %f130;
	mul.f32 	%f135, %f37, %f125;
	fma.rn.f32 	%f136, %f36, %f116, %f135;
	fma.rn.f32 	%f137, %f38, %f134, %f136;
	shl.b64 	%rd204, %rd200, 2;
	add.s64 	%rd205, %rd238, %rd204;
	add.s64 	%rd198, %rd205, 16;
	// begin inline asm
	ld.global.nc.f32 %f105, [%rd198];
	// end inline asm
	mul.f32 	%f138, %f26, %f106;
	mul.f32 	%f139, %f35, %f104;
	sub.f32 	%f140, %f139, %f138;
	mul.f32 	%f141, %f140, %f105;
	sub.f32 	%f142, %f137, %f141;
	mul.f32 	%f143, %f27, %f142;
	div.rn.f32 	%f144, %f143, %f105;
	add.s64 	%rd206, %rd200, %rd24;
	shl.b64 	%rd207, %rd206, 2;
	add.s64 	%rd208, %rd23, %rd207;
	st.global.f32 	[%rd208+16], %f144;
	setp.ge.s32 	%p56, %r107, %r6;
	@%p56 bra 	$L__BB0_100;
	setp.ne.s32 	%p57, %r7, 0;
	add.s32 	%r106, %r107, 7;
	cvt.s64.s32 	%rd209, %r106;
	mad.lo.s64 	%rd27, %rd4, %rd209, %rd26;
	add.s64 	%rd28, %rd27, %rd3;
	shl.b64 	%rd210, %rd28, 2;
	add.s64 	%rd29, %rd31, %rd210;
	@%p57 bra 	$L__BB0_91;
	cvt.u64.u32 	%rd213, %r9;
	sub.s64 	%rd214, %rd3, %rd213;
	add.s64 	%rd215, %rd214, %rd27;
	shl.b64 	%rd216, %rd215, 2;
	add.s64 	%rd217, %rd31, %rd216;
	add.s64 	%rd212, %rd217, 16;
	// begin inline asm
	ld.global.nc.v4.f32 {%f163,%f147,%f148,%f149}, [%rd212];
	// end inline asm
	setp.gt.s32 	%p58, %r9, 1;
	@%p58 bra 	$L__BB0_89;
	setp.eq.s32 	%p60, %r9, 0;
	@%p60 bra 	$L__BB0_92;
	mov.f32 	%f163, %f147;
	bra.uni 	$L__BB0_92;
$L__BB0_89:
	setp.eq.s32 	%p59, %r9, 2;
	mov.f32 	%f163, %f148;
	@%p59 bra 	$L__BB0_92;
	mov.f32 	%f163, %f149;
	bra.uni 	$L__BB0_92;
$L__BB0_91:
	add.s64 	%rd211, %rd29, 16;
	// begin inline asm
	ld.global.nc.f32 %f163, [%rd211];
	// end inline asm
$L__BB0_92:
	setp.gt.u32 	%p61, %r1, 1;
	st.shared.f32 	[%r13+8], %f163;
	@%p61 bra 	$L__BB0_94;
	add.s64 	%rd218, %rd29, 8;
	// begin inline asm
	ld.global.nc.f32 %f150, [%rd218];
	// end inline asm
	st.shared.f32 	[%r13], %f150;
	add.s64 	%rd219, %rd29, 12;
	// begin inline asm
	ld.global.nc.f32 %f151, [%rd219];
	// end inline asm
	st.shared.f32 	[%r13+4], %f151;
$L__BB0_94:
	@%p28 bra 	$L__BB0_96;
	add.s64 	%rd220, %rd29, 20;
	// begin inline asm
	ld.global.nc.f32 %f152, [%rd220];
	// end inline asm
	st.shared.f32 	[%r13+4], %f152;
	add.s64 	%rd221, %rd29, 24;
	// begin inline asm
	ld.global.nc.f32 %f153, [%rd221];
	// end inline asm
	st.shared.f32 	[%r13+8], %f153;
$L__BB0_96:
	setp.gt.u32 	%p63, %r3, 1;
	@%p63 bra 	$L__BB0_98;
	sub.s64 	%rd224, %rd28, %rd22;
	shl.b64 	%rd225, %rd224, 2;
	add.s64 	%rd226, %rd31, %rd225;
	add.s64 	%rd222, %rd226, 16;
	// begin inline asm
	ld.global.nc.f32 %f154, [%rd222];
	// end inline asm
	st.shared.f32 	[%r13+-288], %f154;
	sub.s64 	%rd227, %rd28, %rd1;
	shl.b64 	%rd228, %rd227, 2;
	add.s64 	%rd229, %rd31, %rd228;
	add.s64 	%rd223, %rd229, 16;
	// begin inline asm
	ld.global.nc.f32 %f155, [%rd223];
	// end inline asm
	st.shared.f32 	[%r13+-140], %f155;
$L__BB0_98:
	@%p30 bra 	$L__BB0_100;
	add.s64 	%rd232, %rd28, %rd1;
	shl.b64 	%rd233, %rd232, 2;
	add.s64 	%rd234, %rd31, %rd233;
	add.s64 	%rd230, %rd234, 16;
	// begin inline asm
	ld.global.nc.f32 %f156, [%rd230];
	// end inline asm
	st.shared.f32 	[%r13+-140], %f156;
	add.s64 	%rd235, %rd28, %rd22;
	shl.b64 	%rd236, %rd235, 2;
	add.s64 	%rd237, %rd31, %rd236;
	add.s64 	%rd231, %rd237, 16;
	// begin inline asm
	ld.global.nc.f32 %f157, [%rd231];
	// end inline asm
	st.shared.f32 	[%r13+8], %f157;
$L__BB0_100:
	setp.lt.s32 	%p65, %r107, %r6;
	bar.sync 	0;
	add.s32 	%r107, %r107, 1;
	@%p65 bra 	$L__BB0_84;
$L__BB0_101:
	ret;

}
	// .globl	_Z20source_inject_kernelPKfS0_S0_Pfiiiiiiiiiiffffffiii
.visible .entry _Z20source_inject_kernelPKfS0_S0_Pfiiiiiiiiiiffffffiii(
	.param .u64 .ptr .align 1 _Z20source_inject_kernelPKfS0_S0_Pfiiiiiiiiiiffffffiii_param_0,
	.param .u64 .ptr .align 1 _Z20source_inject_kernelPKfS0_S0_Pfiiiiiiiiiiffffffiii_param_1,
	.param .u64 .ptr .align 1 _Z20source_inject_kernelPKfS0_S0_Pfiiiiiiiiiiffffffiii_param_2,
	.param .u64 .ptr .align 1 _Z20source_inject_kernelPKfS0_S0_Pfiiiiiiiiiiffffffiii_param_3,
	.param .u32 _Z20source_inject_kernelPKfS0_S0_Pfiiiiiiiiiiffffffiii_param_4,
	.param .u32 _Z20source_inject_kernelPKfS0_S0_Pfiiiiiiiiiiffffffiii_param_5,
	.param .u32 _Z20source_inject_kernelPKfS0_S0_Pfiiiiiiiiiiffffffiii_param_6,
	.param .u32 _Z20source_inject_kernelPKfS0_S0_Pfiiiiiiiiiiffffffiii_param_7,
	.param .u32 _Z20source_inject_kernelPKfS0_S0_Pfiiiiiiiiiiffffffiii_param_8,
	.param .u32 _Z20source_inject_kernelPKfS0_S0_Pfiiiiiiiiiiffffffiii_param_9,
	.param .u32 _Z20source_inject_kernelPKfS0_S0_Pfiiiiiiiiiiffffffiii_param_10,
	.param .u32 _Z20source_inject_kernelPKfS0_S0_Pfiiiiiiiiiiffffffiii_param_11,
	.param .u32 _Z20source_inject_kernelPKfS0_S0_Pfiiiiiiiiiiffffffiii_param_12,
	.param .u32 _Z20source_inject_kernelPKfS0_S0_Pfiiiiiiiiiiffffffiii_param_13,
	.param .f32 _Z20source_inject_kernelPKfS0_S0_Pfiiiiiiiiiiffffffiii_param_14,
	.param .f32 _Z20source_inject_kernelPKfS0_S0_Pfiiiiiiiiiiffffffiii_param_15,
	.param .f32 _Z20source_inject_kernelPKfS0_S0_Pfiiiiiiiiiiffffffiii_param_16,
	.param .f32 _Z20source_inject_kernelPKfS0_S0_Pfiiiiiiiiiiffffffiii_param_17,
	.param .f32 _Z20source_inject_kernelPKfS0_S0_Pfiiiiiiiiiiffffffiii_param_18,
	.param .f32 _Z20source_inject_kernelPKfS0_S0_Pfiiiiiiiiiiffffffiii_param_19,
	.param .u32 _Z20source_inject_kernelPKfS0_S0_Pfiiiiiiiiiiffffffiii_param_20,
	.param .u32 _Z20source_inject_kernelPKfS0_S0_Pfiiiiiiiiiiffffffiii_param_21,
	.param .u32 _Z20source_inject_kernelPKfS0_S0_Pfiiiiiiiiiiffffffiii_param_22
)
{
	.reg .pred 	%p<78>;
	.reg .b32 	%r<48>;
	.reg .b32 	%f<77>;
	.reg .b64 	%rd<52>;

	ld.param.u64 	%rd17, [_Z20source_inject_kernelPKfS0_S0_Pfiiiiiiiiiiffffffiii_param_3];
	ld.param.u32 	%r14, [_Z20source_inject_kernelPKfS0_S0_Pfiiiiiiiiiiffffffiii_param_4];
	ld.param.u32 	%r15, [_Z20source_inject_kernelPKfS0_S0_Pfiiiiiiiiiiffffffiii_param_5];
	ld.param.u32 	%r18, [_Z20source_inject_kernelPKfS0_S0_Pfiiiiiiiiiiffffffiii_param_8];
	ld.param.u32 	%r19, [_Z20source_inject_kernelPKfS0_S0_Pfiiiiiiiiiiffffffiii_param_9];
	ld.param.u32 	%r20, [_Z20source_inject_kernelPKfS0_S0_Pfiiiiiiiiiiffffffiii_param_10];
	ld.param.u32 	%r21, [_Z20source_inject_kernelPKfS0_S0_Pfiiiiiiiiiiffffffiii_param_11];
	ld.param.u32 	%r22, [_Z20source_inject_kernelPKfS0_S0_Pfiiiiiiiiiiffffffiii_param_12];
	ld.param.f32 	%f15, [_Z20source_inject_kernelPKfS0_S0_Pfiiiiiiiiiiffffffiii_param_16];
	ld.param.f32 	%f16, [_Z20source_inject_kernelPKfS0_S0_Pfiiiiiiiiiiffffffiii_param_17];
	ld.param.f32 	%f17, [_Z20source_inject_kernelPKfS0_S0_Pfiiiiiiiiiiffffffiii_param_18];
	ld.param.u32 	%r26, [_Z20source_inject_kernelPKfS0_S0_Pfiiiiiiiiiiffffffiii_param_20];
	ld.param.u32 	%r24, [_Z20source_inject_kernelPKfS0_S0_Pfiiiiiiiiiiffffffiii_param_21];
	ld.param.u32 	%r25, [_Z20source_inject_kernelPKfS0_S0_Pfiiiiiiiiiiffffffiii_param_22];
	cvta.to.global.u64 	%rd1, %rd17;
	mov.u32 	%r27, %ctaid.x;
	mov.u32 	%r28, %ntid.x;
	mov.u32 	%r29, %tid.x;
	mad.lo.s32 	%r30, %r27, %r28, %r29;
	add.s32 	%r1, %r30, %r26;
	setp.gt.s32 	%p5, %r1, %r24;
	@%p5 bra 	$L__BB1_17;
	ld.param.f32 	%f76, [_Z20source_inject_kernelPKfS0_S0_Pfiiiiiiiiiiffffffiii_param_19];
	ld.param.f32 	%f75, [_Z20source_inject_kernelPKfS0_S0_Pfiiiiiiiiiiffffffiii_param_15];
	ld.param.f32 	%f74, [_Z20source_inject_kernelPKfS0_S0_Pfiiiiiiiiiiffffffiii_param_14];
	ld.param.u32 	%r47, [_Z20source_inject_kernelPKfS0_S0_Pfiiiiiiiiiiffffffiii_param_13];
	ld.param.u32 	%r46, [_Z20source_inject_kernelPKfS0_S0_Pfiiiiiiiiiiffffffiii_param_7];
	ld.param.u32 	%r45, [_Z20source_inject_kernelPKfS0_S0_Pfiiiiiiiiiiffffffiii_param_6];
	ld.param.u64 	%rd51, [_Z20source_inject_kernelPKfS0_S0_Pfiiiiiiiiiiffffffiii_param_2];
	ld.param.u64 	%rd50, [_Z20source_inject_kernelPKfS0_S0_Pfiiiiiiiiiiffffffiii_param_1];
	ld.param.u64 	%rd49, [_Z20source_inject_kernelPKfS0_S0_Pfiiiiiiiiiiffffffiii_param_0];
	cvta.to.global.u64 	%rd20, %rd51;
	mul.lo.s32 	%r31, %r1, 3;
	mul.wide.s32 	%rd21, %r31, 4;
	add.s64 	%rd22, %rd20, %rd21;
	ld.global.nc.f32 	%f21, [%rd22];
	ld.global.nc.f32 	%f22, [%rd22+4];
	ld.global.nc.f32 	%f23, [%rd22+8];
	sub.f32 	%f24, %f21, %f16;
	div.rn.f32 	%f25, %f24, %f74;
	sub.f32 	%f26, %f22, %f17;
	div.rn.f32 	%f27, %f26, %f75;
	sub.f32 	%f28, %f23, %f76;
	div.rn.f32 	%f29, %f28, %f15;
	cvt.rmi.f32.f32 	%f30, %f25;
	cvt.rzi.s32.f32 	%r32, %f30;
	cvt.rmi.f32.f32 	%f31, %f27;
	cvt.rzi.s32.f32 	%r33, %f31;
	cvt.rmi.f32.f32 	%f32, %f29;
	cvt.rzi.s32.f32 	%r34, %f32;
	sub.f32 	%f1, %f25, %f30;
	sub.f32 	%f2, %f27, %f31;
	sub.f32 	%f3, %f29, %f32;
	mad.lo.s32 	%r36, %r25, %r24, %r25;
	add.s32 	%r37, %r36, %r1;
	mul.wide.s32 	%rd23, %r37, 4;
	add.s64 	%rd18, %rd50, %rd23;
	// begin inline asm
	ld.global.nc.f32 %f19, [%rd18];
	// end inline asm
	add.s32 	%r38, %r32, 4;
	add.s32 	%r39, %r33, 4;
	cvt.s64.s32 	%rd24, %r38;
	cvt.s64.s32 	%rd2, %r15;
	cvt.s64.s32 	%rd3, %r45;
	mul.wide.s32 	%rd25, %r38, %r15;
	cvt.s64.s32 	%rd4, %r39;
	add.s64 	%rd26, %rd25, %rd4;
	cvt.s64.s32 	%rd5, %r34;
	mad.lo.s64 	%rd27, %rd26, %rd3, %rd5;
	shl.b64 	%rd28, %rd27, 2;
	add.s64 	%rd29, %rd49, %rd28;
	add.s64 	%rd19, %rd29, 16;
	// begin inline asm
	ld.global.nc.f32 %f20, [%rd19];
	// end inline asm
	add.s32 	%r4, %r46, -1;
	add.s32 	%r5, %r19, -1;
	add.s32 	%r6, %r21, -1;
	add.s32 	%r7, %r20, 1;
	add.s32 	%r8, %r22, 1;
	mov.f32 	%f33, 0f3F800000;
	sub.f32 	%f6, %f33, %f1;
	sub.f32 	%f7, %f33, %f2;
	sub.f32 	%f8, %f33, %f3;
	mul.wide.s32 	%rd6, %r47, %r14;
	add.s32 	%r9, %r18, 1;
	setp.lt.s32 	%p6, %r32, %r4;
	setp.gt.s32 	%p7, %r32, %r9;
	add.s64 	%rd30, %rd6, %rd24;
	mul.lo.s64 	%rd7, %rd30, %rd2;
	setp.lt.s32 	%p8, %r33, %r5;
	or.pred  	%p1, %p6, %p8;
	setp.gt.s32 	%p9, %r33, %r7;
	mul.f32 	%f9, %f6, %f7;
	add.s64 	%rd31, %rd7, %rd4;
	setp.lt.s32 	%p10, %r34, %r6;
	or.pred  	%p11, %p1, %p10;
	or.pred  	%p12, %p11, %p7;
	or.pred  	%p13, %p12, %p9;
	setp.gt.s32 	%p14, %r34, %r8;
	or.pred  	%p15, %p13, %p14;
	mad.lo.s64 	%rd32, %rd31, %rd3, %rd5;
	shl.b64 	%rd33, %rd32, 2;
	add.s64 	%rd8, %rd1, %rd33;
	@%p15 bra 	$L__BB1_3;
	mul.f32 	%f34, %f9, %f8;
	mul.f32 	%f35, %f34, 0f3C23D70A;
	mul.f32 	%f36, %f19, %f35;
	div.rn.f32 	%f37, %f36, %f20;
	atom.global.add.f32 	%f38, [%rd8+16], %f37;
$L__BB1_3:
	cvt.u32.u64 	%r10, %rd5;
	add.s32 	%r11, %r10, 1;
	setp.lt.s32 	%p18, %r11, %r6;
	or.pred  	%p19, %p1, %p18;
	or.pred  	%p20, %p19, %p7;
	or.pred  	%p21, %p20, %p9;
	setp.gt.s32 	%p22, %r10, %r22;
	or.pred  	%p23, %p21, %p22;
	@%p23 bra 	$L__BB1_5;
	mul.f32 	%f39, %f9, %f3;
	mul.f32 	%f40, %f39, 0f3C23D70A;
	mul.f32 	%f41, %f19, %f40;
	div.rn.f32 	%f42, %f41, %f20;
	atom.global.add.f32 	%f43, [%rd8+20], %f42;
$L__BB1_5:
	cvt.u32.u64 	%r40, %rd5;
	setp.gt.s32 	%p24, %r40, %r8;
	setp.lt.s32 	%p25, %r40, %r6;
	setp.gt.s32 	%p26, %r32, %r9;
	setp.lt.s32 	%p27, %r32, %r4;
	add.s32 	%r12, %r33, 1;
	setp.lt.s32 	%p28, %r12, %r5;
	or.pred  	%p2, %p27, %p28;
	setp.gt.s32 	%p29, %r33, %r20;
	mul.f32 	%f10, %f6, %f2;
	add.s32 	%r41, %r33, 5;
	cvt.s64.s32 	%rd9, %r41;
	add.s64 	%rd36, %rd7, %rd9;
	or.pred  	%p30, %p2, %p25;
	or.pred  	%p31, %p30, %p26;
	or.pred  	%p32, %p31, %p29;
	or.pred  	%p33, %p32, %p24;
	mad.lo.s64 	%rd37, %rd36, %rd3, %rd5;
	shl.b64 	%rd38, %rd37, 2;
	add.s64 	%rd10, %rd1, %rd38;
	@%p33 bra 	$L__BB1_7;
	mul.f32 	%f44, %f10, %f8;
	mul.f32 	%f45, %f44, 0f3C23D70A;
	mul.f32 	%f46, %f19, %f45;
	div.rn.f32 	%f47, %f46, %f20;
	atom.global.add.f32 	%f48, [%rd10+16], %f47;
$L__BB1_7:
	or.pred  	%p38, %p2, %p18;
	or.pred  	%p39, %p38, %p26;
	or.pred  	%p40, %p39, %p29;
	or.pred  	%p41, %p40, %p22;
	@%p41 bra 	$L__BB1_9;
	mul.f32 	%f49, %f10, %f3;
	mul.f32 	%f50, %f49, 0f3C23D70A;
	mul.f32 	%f51, %f19, %f50;
	div.rn.f32 	%f52, %f51, %f20;
	atom.global.add.f32 	%f53, [%rd10+20], %f52;
$L__BB1_9:
	cvt.u32.u64 	%r42, %rd5;
	setp.gt.s32 	%p42, %r42, %r8;
	setp.lt.s32 	%p43, %r42, %r6;
	setp.gt.s32 	%p44, %r33, %r7;
	setp.lt.s32 	%p45, %r33, %r5;
	add.s32 	%r13, %r32, 1;
	setp.lt.s32 	%p46, %r13, %r4;
	setp.gt.s32 	%p47, %r32, %r18;
	add.s32 	%r43, %r32, 5;
	cvt.s64.s32 	%rd40, %r43;
	add.s64 	%rd41, %rd6, %rd40;
	mul.lo.s64 	%rd11, %rd41, %rd2;
	or.pred  	%p3, %p46, %p45;
	mul.f32 	%f11, %f1, %f7;
	add.s64 	%rd42, %rd11, %rd4;
	or.pred  	%p48, %p3, %p43;
	or.pred  	%p49, %p48, %p47;
	or.pred  	%p50, %p49, %p44;
	or.pred  	%p51, %p50, %p42;
	mad.lo.s64 	%rd43, %rd42, %rd3, %rd5;
	shl.b64 	%rd44, %rd43, 2;
	add.s64 	%rd12, %rd1, %rd44;
	@%p51 bra 	$L__BB1_11;
	mul.f32 	%f54, %f11, %f8;
	mul.f32 	%f55, %f54, 0f3C23D70A;
	mul.f32 	%f56, %f19, %f55;
	div.rn.f32 	%f57, %f56, %f20;
	atom.global.add.f32 	%f58, [%rd12+16], %f57;
$L__BB1_11:
	setp.gt.s32 	%p53, %r10, %r22;
	setp.lt.s32 	%p54, %r11, %r6;
	or.pred  	%p56, %p3, %p54;
	or.pred  	%p57, %p56, %p47;
	or.pred  	%p58, %p57, %p44;
	or.pred  	%p59, %p58, %p53;
	@%p59 bra 	$L__BB1_13;
	mul.f32 	%f59, %f11, %f3;
	mul.f32 	%f60, %f59, 0f3C23D70A;
	mul.f32 	%f61, %f19, %f60;
	div.rn.f32 	%f62, %f61, %f20;
	atom.global.add.f32 	%f63, [%rd12+20], %f62;
$L__BB1_13:
	cvt.u32.u64 	%r44, %rd5;
	setp.gt.s32 	%p60, %r32, %r18;
	setp.lt.s32 	%p61, %r13, %r4;
	setp.gt.s32 	%p62, %r33, %r20;
	setp.lt.s32 	%p63, %r12, %r5;
	setp.gt.s32 	%p64, %r44, %r8;
	setp.lt.s32 	%p65, %r44, %r6;
	or.pred  	%p4, %p61, %p63;
	mul.f32 	%f12, %f1, %f2;
	add.s64 	%rd46, %rd11, %rd9;
	or.pred  	%p66, %p4, %p65;
	or.pred  	%p67, %p66, %p60;
	or.pred  	%p68, %p67, %p62;
	or.pred  	%p69, %p68, %p64;
	mad.lo.s64 	%rd47, %rd46, %rd3, %rd5;
	shl.b64 	%rd48, %rd47, 2;
	add.s64 	%rd13, %rd1, %rd48;
	@%p69 bra 	$L__BB1_15;
	mul.f32 	%f64, %f12, %f8;
	mul.f32 	%f65, %f64, 0f3C23D70A;
	mul.f32 	%f66, %f19, %f65;
	div.rn.f32 	%f67, %f66, %f20;
	atom.global.add.f32 	%f68, [%rd13+16], %f67;
$L__BB1_15:
	setp.gt.s32 	%p70, %r32, %r18;
	setp.gt.s32 	%p71, %r33, %r20;
	setp.gt.s32 	%p72, %r10, %r22;
	setp.lt.s32 	%p73, %r11, %r6;
	or.pred  	%p74, %p4, %p73;
	or.pred  	%p75, %p74, %p70;
	or.pred  	%p76, %p75, %p71;
	or.pred  	%p77, %p76, %p72;
	@%p77 bra 	$L__BB1_17;
	mul.f32 	%f69, %f12, %f3;
	mul.f32 	%f70, %f69, 0f3C23D70A;
	mul.f32 	%f71, %f19, %f70;
	div.rn.f32 	%f72, %f71, %f20;
	atom.global.add.f32 	%f73, [%rd13+20], %f72;
$L__BB1_17:
	ret;

}


// ===== COMPILED SASS (sm_100) =====

	.target	sm_100

	.elftype	@"ET_EXEC"


//--------------------- .note.nv.tkinfo           --------------------------
	.section	.note.nv.tkinfo,"",@"SHT_NOTE"
	.sectionflags	@"SHF_NOTE_NV_TKINFO"
	.tkinfo
        /*0018*/ 	.word	0x00000002
        /*0030*/ 	.string	""
        /*0030*/ 	.string	"ptxas"
        /*0030*/ 	.string	"Cuda compilation tools, release 13.0, V13.0.88"
        /*0030*/ 	.string	"Build cuda_13.0.r13.0/compiler.36424714_0"
        /*0030*/ 	.string	"-arch sm_100 -m 64 "



//--------------------- .note.nv.cuinfo           --------------------------
	.section	.note.nv.cuinfo,"",@"SHT_NOTE"
	.sectionflags	@"SHF_NOTE_NV_CUINFO"
        /*0018*/ 	.short	0x0002
        /*001a*/ 	.short	0x0064
        /*001c*/ 	.short	0x0082
	.zero		2


//--------------------- .nv.info                  --------------------------
	.section	.nv.info,"",@"SHT_CUDA_INFO"
	.align	4


	//----- nvinfo : EIATTR_REGCOUNT
	.align		4
        /*0000*/ 	.byte	0x04, 0x2f
        /*0002*/ 	.short	(.L_1 - .L_0)
	.align		4
.L_0:
        /*0004*/ 	.word	index@(_Z27stencil_update_plane_kernelPKfS0_Pfiiiiiiiiiiiifffff)
        /*0008*/ 	.word	0x00000020


	//----- nvinfo : EIATTR_FRAME_SIZE
	.align		4
.L_1:
        /*000c*/ 	.byte	0x04, 0x11
        /*000e*/ 	.short	(.L_3 - .L_2)
	.align		4
.L_2:
        /*0010*/ 	.word	index@($__internal_1_$__cuda_sm3x_div_rn_noftz_f32_slowpath)
        /*0014*/ 	.word	0x00000000


	//----- nvinfo : EIATTR_FRAME_SIZE
	.align		4
.L_3:
        /*0018*/ 	.byte	0x04, 0x11
        /*001a*/ 	.short	(.L_5 - .L_4)
	.align		4
.L_4:
        /*001c*/ 	.word	index@(_Z27stencil_update_plane_kernelPKfS0_Pfiiiiiiiiiiiifffff)
        /*0020*/ 	.word	0x00000000


	//----- nvinfo : EIATTR_REGCOUNT
	.align		4
.L_5:
        /*0024*/ 	.byte	0x04, 0x2f
        /*0026*/ 	.short	(.L_7 - .L_6)
	.align		4
.L_6:
        /*0028*/ 	.word	index@(_Z20source_inject_kernelPKfS0_S0_Pfiiiiiiiiiiffffffiii)
        /*002c*/ 	.word	0x00000023


	//----- nvinfo : EIATTR_FRAME_SIZE
	.align		4
.L_7:
        /*0030*/ 	.byte	0x04, 0x11
        /*0032*/ 	.short	(.L_9 - .L_8)
	.align		4
.L_8:
        /*0034*/ 	.word	index@($__internal_0_$__cuda_sm3x_div_rn_noftz_f32_slowpath)
        /*0038*/ 	.word	0x00000000


	//----- nvinfo : EIATTR_FRAME_SIZE
	.align		4
.L_9:
        /*003c*/ 	.byte	0x04, 0x11
        /*003e*/ 	.short	(.L_11 - .L_10)
	.align		4
.L_10:
        /*0040*/ 	.word	index@(_Z20source_inject_kernelPKfS0_S0_Pfiiiiiiiiiiffffffiii)
        /*0044*/ 	.word	0x00000000


	//----- nvinfo : EIATTR_MIN_STACK_SIZE
	.align		4
.L_11:
        /*0048*/ 	.byte	0x04, 0x12
        /*004a*/ 	.short	(.L_13 - .L_12)
	.align		4
.L_12:
        /*004c*/ 	.word	index@(_Z20source_inject_kernelPKfS0_S0_Pfiiiiiiiiiiffffffiii)
        /*0050*/ 	.word	0x00000000


	//----- nvinfo : EIATTR_MIN_STACK_SIZE
	.align		4
.L_13:
        /*0054*/ 	.byte	0x04, 0x12
        /*0056*/ 	.short	(.L_15 - .L_14)
	.align		4
.L_14:
        /*0058*/ 	.word	index@(_Z27stencil_update_plane_kernelPKfS0_Pfiiiiiiiiiiiifffff)
        /*005c*/ 	.word	0x00000000
.L_15:


//--------------------- .nv.compat                --------------------------
	.section	.nv.compat,"",@"SHT_CUDA_COMPAT_INFO"
	.align	4
        /*0000*/ 	.byte	0x02, 0x09, 0x00, 0x00, 0x02, 0x02, 0x01, 0x00, 0x02, 0x05, 0x05, 0x00, 0x03, 0x07, 0x01, 0x01
        /*0010*/ 	.byte	0x02, 0x03, 0x00, 0x00, 0x02, 0x06, 0x01, 0x00, 0x04, 0x0b, 0x08, 0x00, 0x01, 0x00, 0x00, 0x00
        /*0020*/ 	.byte	0x00, 0x00, 0x00, 0x00


//--------------------- .nv.info._Z20source_inject_kernelPKfS0_S0_Pfiiiiiiiiiiffffffiii --------------------------
	.section	.nv.info._Z20source_inject_kernelPKfS0_S0_Pfiiiiiiiiiiffffffiii,"",@"SHT_CUDA_INFO"
	.sectionflags	@""
	.align	4


	//----- nvinfo : EIATTR_CUDA_API_VERSION
	.align		4
        /*0000*/ 	.byte	0x04, 0x37
        /*0002*/ 	.short	(.L_17 - .L_16)
.L_16:
        /*0004*/ 	.word	0x00000082


	//----- nvinfo : EIATTR_KPARAM_INFO
	.align		4
.L_17:
        /*0008*/ 	.byte	0x04, 0x17
        /*000a*/ 	.short	(.L_19 - .L_18)
.L_18:
        /*000c*/ 	.word	0x00000000
        /*0010*/ 	.short	0x0016
        /*0012*/ 	.short	0x0068
        /*0014*/ 	.byte	0x00, 0xf0, 0x11, 0x00


	//----- nvinfo : EIATTR_KPARAM_INFO
	.align		4
.L_19:
        /*0018*/ 	.byte	0x04, 0x17
        /*001a*/ 	.short	(.L_21 - .L_20)
.L_20:
        /*001c*/ 	.word	0x00000000
        /*0020*/ 	.short	0x0015
        /*0022*/ 	.short	0x0064
        /*0024*/ 	.byte	0x00, 0xf0, 0x11, 0x00


	//----- nvinfo : EIATTR_KPARAM_INFO
	.align		4
.L_21:
        /*0028*/ 	.byte	0x04, 0x17
        /*002a*/ 	.short	(.L_23 - .L_22)
.L_22:
        /*002c*/ 	.word	0x00000000
        /*0030*/ 	.short	0x0014
        /*0032*/ 	.short	0x0060
        /*0034*/ 	.byte	0x00, 0xf0, 0x11, 0x00


	//----- nvinfo : EIATTR_KPARAM_INFO
	.align		4
.L_23:
        /*0038*/ 	.byte	0x04, 0x17
        /*003a*/ 	.short	(.L_25 - .L_24)
.L_24:
        /*003c*/ 	.word	0x00000000
        /*0040*/ 	.short	0x0013
        /*0042*/ 	.short	0x005c
        /*0044*/ 	.byte	0x00, 0xf0, 0x11, 0x00


	//----- nvinfo : EIATTR_KPARAM_INFO
	.align		4
.L_25:
        /*0048*/ 	.byte	0x04, 0x17
        /*004a*/ 	.short	(.L_27 - .L_26)
.L_26:
        /*004c*/ 	.word	0x00000000
        /*0050*/ 	.short	0x0012
        /*0052*/ 	.short	0x0058
        /*0054*/ 	.byte	0x00, 0xf0, 0x11, 0x00


	//----- nvinfo : EIATTR_KPARAM_INFO
	.align		4
.L_27:
        /*0058*/ 	.byte	0x04, 0x17
        /*005a*/ 	.short	(.L_29 - .L_28)
.L_28:
        /*005c*/ 	.word	0x00000000
        /*0060*/ 	.short	0x0011
        /*0062*/ 	.short	0x0054
        /*0064*/ 	.byte	0x00, 0xf0, 0x11, 0x00


	//----- nvinfo : EIATTR_KPARAM_INFO
	.align		4
.L_29:
        /*0068*/ 	.byte	0x04, 0x17
        /*006a*/ 	.short	(.L_31 - .L_30)
.L_30:
        /*006c*/ 	.word	0x00000000
        /*0070*/ 	.short	0x0010
        /*0072*/ 	.short	0x0050
        /*0074*/ 	.byte	0x00, 0xf0, 0x11, 0x00


	//----- nvinfo : EIATTR_KPARAM_INFO
	.align		4
.L_31:
        /*0078*/ 	.byte	0x04, 0x17
        /*007a*/ 	.short	(.L_33 - .L_32)
.L_32:
        /*007c*/ 	.word	0x00000000
        /*0080*/ 	.short	0x000f
        /*0082*/ 	.short	0x004c
        /*0084*/ 	.byte	0x00, 0xf0, 0x11, 0x00


	//----- nvinfo : EIATTR_KPARAM_INFO
	.align		4
.L_33:
        /*0088*/ 	.byte	0x04, 0x17
        /*008a*/ 	.short	(.L_35 - .L_34)
.L_34:
        /*008c*/ 	.word	0x00000000
        /*0090*/ 	.short	0x000e
        /*0092*/ 	.short	0x0048
        /*0094*/ 	.byte	0x00, 0xf0, 0x11, 0x00


	//----- nvinfo : EIATTR_KPARAM_INFO
	.align		4
.L_35:
        /*0098*/ 	.byte	0x04, 0x17
        /*009a*/ 	.short	(.L_37 - .L_36)
.L_36:
        /*009c*/ 	.word	0x00000000
        /*00a0*/ 	.short	0x000d
        /*00a2*/ 	.short	0x0044
        /*00a4*/ 	.byte	0x00, 0xf0, 0x11, 0x00


	//----- nvinfo : EIATTR_KPARAM_INFO
	.align		4
.L_37:
        /*00a8*/ 	.byte	0x04, 0x17
        /*00aa*/ 	.short	(.L_39 - .L_38)
.L_38:
        /*00ac*/ 	.word	0x00000000
        /*00b0*/ 	.short	0x000c
        /*00b2*/ 	.short	0x0040
        /*00b4*/ 	.byte	0x00, 0xf0, 0x11, 0x00


	//----- nvinfo : EIATTR_KPARAM_INFO
	.align		4
.L_39:
        /*00b8*/ 	.byte	0x04, 0x17
        /*00ba*/ 	.short	(.L_41 - .L_40)
.L_40:
        /*00bc*/ 	.word	0x00000000
        /*00c0*/ 	.short	0x000b
        /*00c2*/ 	.short	0x003c
        /*00c4*/ 	.byte	0x00, 0xf0, 0x11, 0x00


	//----- nvinfo : EIATTR_KPARAM_INFO
	.align		4
.L_41:
        /*00c8*/ 	.byte	0x04, 0x17
        /*00ca*/ 	.short	(.L_43 - .L_42)
.L_42:
        /*00cc*/ 	.word	0x00000000
        /*00d0*/ 	.short	0x000a
        /*00d2*/ 	.short	0x0038
        /*00d4*/ 	.byte	0x00, 0xf0, 0x11, 0x00


	//----- nvinfo : EIATTR_KPARAM_INFO
	.align		4
.L_43:
        /*00d8*/ 	.byte	0x04, 0x17
        /*00da*/ 	.short	(.L_45 - .L_44)
.L_44:
        /*00dc*/ 	.word	0x00000000
        /*00e0*/ 	.short	0x0009
        /*00e2*/ 	.short	0x0034
        /*00e4*/ 	.byte	0x00, 0xf0, 0x11, 0x00


	//----- nvinfo : EIATTR_KPARAM_INFO
	.align		4
.L_45:
        /*00e8*/ 	.byte	0x04, 0x17
        /*00ea*/ 	.short	(.L_47 - .L_46)
.L_46:
        /*00ec*/ 	.word	0x00000000
        /*00f0*/ 	.short	0x0008
        /*00f2*/ 	.short	0x0030
        /*00f4*/ 	.byte	0x00, 0xf0, 0x11, 0x00


	//----- nvinfo : EIATTR_KPARAM_INFO
	.align		4
.L_47:
        /*00f8*/ 	.byte	0x04, 0x17
        /*00fa*/ 	.short	(.L_49 - .L_48)
.L_48:
        /*00fc*/ 	.word	0x00000000
        /*0100*/ 	.short	0x0007
        /*0102*/ 	.short	0x002c
        /*0104*/ 	.byte	0x00, 0xf0, 0x11, 0x00


	//----- nvinfo : EIATTR_KPARAM_INFO
	.align		4
.L_49:
        /*0108*/ 	.byte	0x04, 0x17
        /*010a*/ 	.short	(.L_51 - .L_50)
.L_50:
        /*010c*/ 	.word	0x00000000
        /*0110*/ 	.short	0x0006
        /*0112*/ 	.short	0x0028
        /*0114*/ 	.byte	0x00, 0xf0, 0x11, 0x00


	//----- nvinfo : EIATTR_KPARAM_INFO
	.align		4
.L_51:
        /*0118*/ 	.byte	0x04, 0x17
        /*011a*/ 	.short	(.L_53 - .L_52)
.L_52:
        /*011c*/ 	.word	0x00000000
        /*0120*/ 	.short	0x0005
        /*0122*/ 	.short	0x0024
        /*0124*/ 	.byte	0x00, 0xf0, 0x11, 0x00


	//----- nvinfo : EIATTR_KPARAM_INFO
	.align		4
.L_53:
        /*0128*/ 	.byte	0x04, 0x17
        /*012a*/ 	.short	(.L_55 - .L_54)
.L_54:
        /*012c*/ 	.word	0x00000000
        /*0130*/ 	.short	0x0004
        /*0132*/ 	.short	0x0020
        /*0134*/ 	.byte	0x00, 0xf0, 0x11, 0x00


	//----- nvinfo : EIATTR_KPARAM_INFO
	.align		4
.L_55:
        /*0138*/ 	.byte	0x04, 0x17
        /*013a*/ 	.short	(.L_57 - .L_56)
.L_56:
        /*013c*/ 	.word	0x00000000
        /*0140*/ 	.short	0x0003
        /*0142*/ 	.short	0x0018
        /*0144*/ 	.byte	0x00, 0xf5, 0x21, 0x00


	//----- nvinfo : EIATTR_KPARAM_INFO
	.align		4
.L_57:
        /*0148*/ 	.byte	0x04, 0x17
        /*014a*/ 	.short	(.L_59 - .L_58)
.L_58:
        /*014c*/ 	.word	0x00000000
        /*0150*/ 	.short	0x0002
        /*0152*/ 	.short	0x0010
        /*0154*/ 	.byte	0x00, 0xf5, 0x21, 0x00


	//----- nvinfo : EIATTR_KPARAM_INFO
	.align		4
.L_59:
        /*0158*/ 	.byte	0x04, 0x17
        /*015a*/ 	.short	(.L_61 - .L_60)
.L_60:
        /*015c*/ 	.word	0x00000000
        /*0160*/ 	.short	0x0001
        /*0162*/ 	.short	0x0008
        /*0164*/ 	.byte	0x00, 0xf5, 0x21, 0x00


	//----- nvinfo : EIATTR_KPARAM_INFO
	.align		4
.L_61:
        /*0168*/ 	.byte	0x04, 0x17
        /*016a*/ 	.short	(.L_63 - .L_62)
.L_62:
        /*016c*/ 	.word	0x00000000
        /*0170*/ 	.short	0x0000
        /*0172*/ 	.short	0x0000
        /*0174*/ 	.byte	0x00, 0xf5, 0x21, 0x00


	//----- nvinfo : EIATTR_SPARSE_MMA_MASK
	.align		4
.L_63:
        /*0178*/ 	.byte	0x03, 0x50
        /*017a*/ 	.short	0x0000


	//----- nvinfo : EIATTR_MAXREG_COUNT
	.align		4
        /*017c*/ 	.byte	0x03, 0x1b
        /*017e*/ 	.short	0x00ff


	//----- nvinfo : EIATTR_MERCURY_ISA_VERSION
	.align		4
        /*0180*/ 	.byte	0x03, 0x5f
        /*0182*/ 	.short	0x0101


	//----- nvinfo : EIATTR_VRC_CTA_INIT_COUNT
	.align		4
        /*0184*/ 	.byte	0x02, 0x4a
	.zero		1
	.zero		1


	//----- nvinfo : EIATTR_EXIT_INSTR_OFFSETS
	.align		4
        /*0188*/ 	.byte	0x04, 0x1c
        /*018a*/ 	.short	(.L_65 - .L_64)


	//   ....[0]....
.L_64:
        /*018c*/ 	.word	0x00000080


	//   ....[1]....
        /*0190*/ 	.word	0x00001760


	//   ....[2]....
        /*0194*/ 	.word	0x00001880


	//----- nvinfo : EIATTR_CRS_STACK_SIZE
	.align		4
.L_65:
        /*0198*/ 	.byte	0x04, 0x1e
        /*019a*/ 	.short	(.L_67 - .L_66)
.L_66:
        /*019c*/ 	.word	0x00000000


	//----- nvinfo : EIATTR_CBANK_PARAM_SIZE
	.align		4
.L_67:
        /*01a0*/ 	.byte	0x03, 0x19
        /*01a2*/ 	.short	0x006c


	//----- nvinfo : EIATTR_PARAM_CBANK
	.align		4
        /*01a4*/ 	.byte	0x04, 0x0a
        /*01a6*/ 	.short	(.L_69 - .L_68)
	.align		4
.L_68:
        /*01a8*/ 	.word	index@(.nv.constant0._Z20source_inject_kernelPKfS0_S0_Pfiiiiiiiiiiffffffiii)
        /*01ac*/ 	.short	0x0380
        /*01ae*/ 	.short	0x006c


	//----- nvinfo : EIATTR_SW_WAR
	.align		4
.L_69:
        /*01b0*/ 	.byte	0x04, 0x36
        /*01b2*/ 	.short	(.L_71 - .L_70)
.L_70:
        /*01b4*/ 	.word	0x00000008
.L_71:


//--------------------- .nv.info._Z27stencil_update_plane_kernelPKfS0_Pfiiiiiiiiiiiifffff --------------------------
	.section	.nv.info._Z27stencil_update_plane_kernelPKfS0_Pfiiiiiiiiiiiifffff,"",@"SHT_CUDA_INFO"
	.sectionflags	@""
	.align	4


	//----- nvinfo : EIATTR_CUDA_API_VERSION
	.align		4
        /*0000*/ 	.byte	0x04, 0x37
        /*0002*/ 	.short	(.L_73 - .L_72)
.L_72:
        /*0004*/ 	.word	0x00000082


	//----- nvinfo : EIATTR_KPARAM_INFO
	.align		4
.L_73:
        /*0008*/ 	.byte	0x04, 0x17
        /*000a*/ 	.short	(.L_75 - .L_74)
.L_74:
        /*000c*/ 	.word	0x00000000
        /*0010*/ 	.short	0x0013
        /*0012*/ 	.short	0x0058
        /*0014*/ 	.byte	0x00, 0xf0, 0x11, 0x00


	//----- nvinfo : EIATTR_KPARAM_INFO
	.align		4
.L_75:
        /*0018*/ 	.byte	0x04, 0x17
        /*001a*/ 	.short	(.L_77 - .L_76)
.L_76:
        /*001c*/ 	.word	0x00000000
        /*0020*/ 	.short	0x0012
        /*0022*/ 	.short	0x0054
        /*0024*/ 	.byte	0x00, 0xf0, 0x11, 0x00


	//----- nvinfo : EIATTR_KPARAM_INFO
	.align		4
.L_77:
        /*0028*/ 	.byte	0x04, 0x17
        /*002a*/ 	.short	(.L_79 - .L_78)
.L_78:
        /*002c*/ 	.word	0x00000000
        /*0030*/ 	.short	0x0011
        /*0032*/ 	.short	0x0050
        /*0034*/ 	.byte	0x00, 0xf0, 0x11, 0x00


	//----- nvinfo : EIATTR_KPARAM_INFO
	.align		4
.L_79:
        /*0038*/ 	.byte	0x04, 0x17
        /*003a*/ 	.short	(.L_81 - .L_80)
.L_80:
        /*003c*/ 	.word	0x00000000
        /*0040*/ 	.short	0x0010
        /*0042*/ 	.short	0x004c
        /*0044*/ 	.byte	0x00, 0xf0, 0x11, 0x00


	//----- nvinfo : EIATTR_KPARAM_INFO
	.align		4
.L_81:
        /*0048*/ 	.byte	0x04, 0x17
        /*004a*/ 	.short	(.L_83 - .L_82)
.L_82:
        /*004c*/ 	.word	0x00000000
        /*0050*/ 	.short	0x000f
        /*0052*/ 	.short	0x0048
        /*0054*/ 	.byte	0x00, 0xf0, 0x11, 0x00


	//----- nvinfo : EIATTR_KPARAM_INFO
	.align		4
.L_83:
        /*0058*/ 	.byte	0x04, 0x17
        /*005a*/ 	.short	(.L_85 - .L_84)
.L_84:
        /*005c*/ 	.word	0x00000000
        /*0060*/ 	.short	0x000e
        /*0062*/ 	.short	0x0044
        /*0064*/ 	.byte	0x00, 0xf0, 0x11, 0x00


	//----- nvinfo : EIATTR_KPARAM_INFO
	.align		4
.L_85:
        /*0068*/ 	.byte	0x04, 0x17
        /*006a*/ 	.short	(.L_87 - .L_86)
.L_86:
        /*006c*/ 	.word	0x00000000
        /*0070*/ 	.short	0x000d
        /*0072*/ 	.short	0x0040
        /*0074*/ 	.byte	0x00, 0xf0, 0x11, 0x00


	//----- nvinfo : EIATTR_KPARAM_INFO
	.align		4
.L_87:
        /*0078*/ 	.byte	0x04, 0x17
        /*007a*/ 	.short	(.L_89 - .L_88)
.L_88:
        /*007c*/ 	.word	0x00000000
        /*0080*/ 	.short	0x000c
        /*0082*/ 	.short	0x003c
        /*0084*/ 	.byte	0x00, 0xf0, 0x11, 0x00


	//----- nvinfo : EIATTR_KPARAM_INFO
	.align		4
.L_89:
        /*0088*/ 	.byte	0x04, 0x17
        /*008a*/ 	.short	(.L_91 - .L_90)
.L_90:
        /*008c*/ 	.word	0x00000000
        /*0090*/ 	.short	0x000b
        /*0092*/ 	.short	0x0038
        /*0094*/ 	.byte	0x00, 0xf0, 0x11, 0x00


	//----- nvinfo : EIATTR_KPARAM_INFO
	.align		4
.L_91:
        /*0098*/ 	.byte	0x04, 0x17
        /*009a*/ 	.short	(.L_93 - .L_92)
.L_92:
        /*009c*/ 	.word	0x00000000
        /*00a0*/ 	.short	0x000a
        /*00a2*/ 	.short	0x0034
        /*00a4*/ 	.byte	0x00, 0xf0, 0x11, 0x00


	//----- nvinfo : EIATTR_KPARAM_INFO
	.align		4
.L_93:
        /*00a8*/ 	.byte	0x04, 0x17
        /*00aa*/ 	.short	(.L_95 - .L_94)
.L_94:
        /*00ac*/ 	.word	0x00000000
        /*00b0*/ 	.short	0x0009
        /*00b2*/ 	.short	0x0030
        /*00b4*/ 	.byte	0x00, 0xf0, 0x11, 0x00


	//----- nvinfo : EIATTR_KPARAM_INFO
	.align		4
.L_95:
        /*00b8*/ 	.byte	0x04, 0x17
        /*00ba*/ 	.short	(.L_97 - .L_96)
.L_96:
        /*00bc*/ 	.word	0x00000000
        /*00c0*/ 	.short	0x0008
        /*00c2*/ 	.short	0x002c
        /*00c4*/ 	.byte	0x00, 0xf0, 0x11, 0x00


	//----- nvinfo : EIATTR_KPARAM_INFO
	.align		4
.L_97:
        /*00c8*/ 	.byte	0x04, 0x17
        /*00ca*/ 	.short	(.L_99 - .L_98)
.L_98:
        /*00cc*/ 	.word	0x00000000
        /*00d0*/ 	.short	0x0007
        /*00d2*/ 	.short	0x0028
        /*00d4*/ 	.byte	0x00, 0xf0, 0x11, 0x00


	//----- nvinfo : EIATTR_KPARAM_INFO
	.align		4
.L_99:
        /*00d8*/ 	.byte	0x04, 0x17
        /*00da*/ 	.short	(.L_101 - .L_100)
.L_100:
        /*00dc*/ 	.word	0x00000000
        /*00e0*/ 	.short	0x0006
        /*00e2*/ 	.short	0x0024
        /*00e4*/ 	.byte	0x00, 0xf0, 0x11, 0x00


	//----- nvinfo : EIATTR_KPARAM_INFO
	.align		4
.L_101:
        /*00e8*/ 	.byte	0x04, 0x17
        /*00ea*/ 	.short	(.L_103 - .L_102)
.L_102:
        /*00ec*/ 	.word	0x00000000
        /*00f0*/ 	.short	0x0005
        /*00f2*/ 	.short	0x0020
        /*00f4*/ 	.byte	0x00, 0xf0, 0x11, 0x00


	//----- nvinfo : EIATTR_KPARAM_INFO
	.align		4
.L_103:
        /*00f8*/ 	.byte	0x04, 0x17
        /*00fa*/ 	.short	(.L_105 - .L_104)
.L_104:
        /*00fc*/ 	.word	0x00000000
        /*0100*/ 	.short	0x0004
        /*0102*/ 	.short	0x001c
        /*0104*/ 	.byte	0x00, 0xf0, 0x11, 0x00


	//----- nvinfo : EIATTR_KPARAM_INFO
	.align		4
.L_105:
        /*0108*/ 	.byte	0x04, 0x17
        /*010a*/ 	.short	(.L_107 - .L_106)
.L_106:
        /*010c*/ 	.word	0x00000000
        /*0110*/ 	.short	0x0003
        /*0112*/ 	.short	0x0018
        /*0114*/ 	.byte	0x00, 0xf0, 0x11, 0x00


	//----- nvinfo : EIATTR_KPARAM_INFO
	.align		4
.L_107:
        /*0118*/ 	.byte	0x04, 0x17
        /*011a*/ 	.short	(.L_109 - .L_108)
.L_108:
        /*011c*/ 	.word	0x00000000
        /*0120*/ 	.short	0x0002
        /*0122*/ 	.short	0x0010
        /*0124*/ 	.byte	0x00, 0xf5, 0x21, 0x00


	//----- nvinfo : EIATTR_KPARAM_INFO
	.align		4
.L_109:
        /*0128*/ 	.byte	0x04, 0x17
        /*012a*/ 	.short	(.L_111 - .L_110)
.L_110:
        /*012c*/ 	.word	0x00000000
        /*0130*/ 	.short	0x0001
        /*0132*/ 	.short	0x0008
        /*0134*/ 	.byte	0x00, 0xf5, 0x21, 0x00


	//----- nvinfo : EIATTR_KPARAM_INFO
	.align		4
.L_111:
        /*0138*/ 	.byte	0x04, 0x17
        /*013a*/ 	.short	(.L_113 - .L_112)
.L_112:
        /*013c*/ 	.word	0x00000000
        /*0140*/ 	.short	0x0000
        /*0142*/ 	.short	0x0000
        /*0144*/ 	.byte	0x00, 0xf5, 0x21, 0x00


	//----- nvinfo : EIATTR_SPARSE_MMA_MASK
	.align		4
.L_113:
        /*0148*/ 	.byte	0x03, 0x50
        /*014a*/ 	.short	0x0000


	//----- nvinfo : EIATTR_MAXREG_COUNT
	.align		4
        /*014c*/ 	.byte	0x03, 0x1b
        /*014e*/ 	.short	0x00ff


	//----- nvinfo : EIATTR_NUM_BARRIERS
	.align		4
        /*0150*/ 	.byte	0x02, 0x4c
        /*0152*/ 	.byte	0x01
	.zero		1


	//----- nvinfo : EIATTR_MERCURY_ISA_VERSION
	.align		4
        /*0154*/ 	.byte	0x03, 0x5f
        /*0156*/ 	.short	0x0101


	//----- nvinfo : EIATTR_INT_WARP_WIDE_INSTR_OFFSETS
	.align		4
        /*0158*/ 	.byte	0x04, 0x31
        /*015a*/ 	.short	(.L_115 - .L_114)


	//   ....[0]....
.L_114:
        /*015c*/ 	.word	0x00000b40


	//----- nvinfo : EIATTR_VRC_CTA_INIT_COUNT
	.align		4
.L_115:
        /*0160*/ 	.byte	0x02, 0x4a
	.zero		1
	.zero		1


	//----- nvinfo : EIATTR_EXIT_INSTR_OFFSETS
	.align		4
        /*0164*/ 	.byte	0x04, 0x1c
        /*0166*/ 	.short	(.L_117 - .L_116)


	//   ....[0]....
.L_116:
        /*0168*/ 	.word	0x00000110


	//   ....[1]....
        /*016c*/ 	.word	0x00000140


	//   ....[2]....
        /*0170*/ 	.word	0x00001bf0


	//   ....[3]....
        /*0174*/ 	.word	0x00002900


	//----- nvinfo : EIATTR_CRS_STACK_SIZE
	.align		4
.L_117:
        /*0178*/ 	.byte	0x04, 0x1e
        /*017a*/ 	.short	(.L_119 - .L_118)
.L_118:
        /*017c*/ 	.word	0x00000000


	//----- nvinfo : EIATTR_CBANK_PARAM_SIZE
	.align		4
.L_119:
        /*0180*/ 	.byte	0x03, 0x19
        /*0182*/ 	.short	0x005c


	//----- nvinfo : EIATTR_PARAM_CBANK
	.align		4
        /*0184*/ 	.byte	0x04, 0x0a
        /*0186*/ 	.short	(.L_121 - .L_120)
	.align		4
.L_120:
        /*0188*/ 	.word	index@(.nv.constant0._Z27stencil_update_plane_kernelPKfS0_Pfiiiiiiiiiiiifffff)
        /*018c*/ 	.short	0x0380
        /*018e*/ 	.short	0x005c


	//----- nvinfo : EIATTR_SW_WAR
	.align		4
.L_121:
        /*0190*/ 	.byte	0x04, 0x36
        /*0192*/ 	.short	(.L_123 - .L_122)
.L_122:
        /*0194*/ 	.word	0x00000008
.L_123:


//--------------------- .nv.callgraph             --------------------------
	.section	.nv.callgraph,"",@"SHT_CUDA_CALLGRAPH"
	.align	4
	.sectionentsize	8
	.align		4
        /*0000*/ 	.word	0x00000000
	.align		4
        /*0004*/ 	.word	0xffffffff
	.align		4
        /*0008*/ 	.word	0x00000000
	.align		4
        /*000c*/ 	.word	0xfffffffe
	.align		4
        /*0010*/ 	.word	0x00000000
	.align		4
        /*0014*/ 	.word	0xfffffffd
	.align		4
        /*0018*/ 	.word	0x00000000
	.align		4
        /*001c*/ 	.word	0xfffffffc


//--------------------- .text._Z20source_inject_kernelPKfS0_S0_Pfiiiiiiiiiiffffffiii --------------------------
	.section	.text._Z20source_inject_kernelPKfS0_S0_Pfiiiiiiiiiiffffffiii,"ax",@progbits
	.align	128
        .global         _Z20source_inject_kernelPKfS0_S0_Pfiiiiiiiiiiffffffiii
        .type           _Z20source_inject_kernelPKfS0_S0_Pfiiiiiiiiiiffffffiii,@function
        .size           _Z20source_inject_kernelPKfS0_S0_Pfiiiiiiiiiiffffffiii,(.L_x_104 - _Z20source_inject_kernelPKfS0_S0_Pfiiiiiiiiiiffffffiii)
        .other          _Z20source_inject_kernelPKfS0_S0_Pfiiiiiiiiiiffffffiii,@"STO_CUDA_ENTRY STV_DEFAULT"
_Z20source_inject_kernelPKfS0_S0_Pfiiiiiiiiiiffffffiii:
.text._Z20source_inject_kernelPKfS0_S0_Pfiiiiiiiiiiffffffiii:
[----:B------:R-:W-:Y:S01]  /*0000*/  LDC R1, c[0x0][0x37c] ;  /* 0x0000df00ff017b82 */ /* 0x000fe20000000800 */
[----:B------:R-:W0:Y:S07]  /*0010*/  S2R R0, SR_TID.X ;  /* 0x0000000000007919 */ /* 0x000e2e0000002100 */
[----:B------:R-:W0:Y:S01]  /*0020*/  S2UR UR4, SR_CTAID.X ;  /* 0x00000000000479c3 */ /* 0x000e220000002500 */
[----:B------:R-:W1:Y:S07]  /*0030*/  LDCU.64 UR6, c[0x0][0x3e0] ;  /* 0x00007c00ff0677ac */ /* 0x000e6e0008000a00 */
[----:B------:R-:W0:Y:S02]  /*0040*/  LDC R5, c[0x0][0x360] ;  /* 0x0000d800ff057b82 */ /* 0x000e240000000800 */
[----:B0-----:R-:W-:-:S05]  /*0050*/  IMAD R5, R5, UR4, R0 ;  /* 0x0000000405057c24 */ /* 0x001fca000f8e0200 */
[----:B-1----:R-:W-:-:S04]  /*0060*/  IADD3 R5, PT, PT, R5, UR6, RZ ;  /* 0x0000000605057c10 */ /* 0x002fc8000fffe0ff */
[----:B------:R-:W-:-:S13]  /*0070*/  ISETP.GT.AND P0, PT, R5, UR7, PT ;  /* 0x0000000705007c0c */ /* 0x000fda000bf04270 */
[----:B------:R-:W-:Y:S05]  /*0080*/  @P0 EXIT ;  /* 0x000000000000094d */ /* 0x000fea0003800000 */
[----:B------:R-:W0:Y:S01]  /*0090*/  LDC.64 R8, c[0x0][0x390] ;  /* 0x0000e400ff087b82 */ /* 0x000e220000000a00 */
[----:B------:R-:W1:Y:S01]  /*00a0*/  LDCU.64 UR12, c[0x0][0x358] ;  /* 0x00006b00ff0c77ac */ /* 0x000e620008000a00 */
[----:B------:R-:W-:Y:S01]  /*00b0*/  IMAD R3, R5, 0x3, RZ ;  /* 0x0000000305037824 */ /* 0x000fe200078e02ff */
[----:B------:R-:W2:Y:S05]  /*00c0*/  LDCU UR4, c[0x0][0x3d4] ;  /* 0x00007a80ff0477ac */ /* 0x000eaa0008000800 */
[----:B------:R-:W3:Y:S01]  /*00d0*/  LDC R11, c[0x0][0x3c8] ;  /* 0x0000f200ff0b7b82 */ /* 0x000ee20000000800 */
[----:B0-----:R-:W-:-:S05]  /*00e0*/  IMAD.WIDE R8, R3, 0x4, R8 ;  /* 0x0000000403087825 */ /* 0x001fca00078e0208 */
[----:B-1----:R-:W2:Y:S04]  /*00f0*/  LDG.E.CONSTANT R0, desc[UR12][R8.64] ;  /* 0x0000000c08007981 */ /* 0x002ea8000c1e9900 */
[----:B------:R0:W5:Y:S04]  /*0100*/  LDG.E.CONSTANT R4, desc[UR12][R8.64+0x4] ;  /* 0x0000040c08047981 */ /* 0x000168000c1e9900 */
[----:B------:R0:W5:Y:S01]  /*0110*/  LDG.E.CONSTANT R3, desc[UR12][R8.64+0x8] ;  /* 0x0000080c08037981 */ /* 0x000162000c1e9900 */
[----:B---3--:R-:W1:Y:S01]  /*0120*/  MUFU.RCP R2, R11 ;  /* 0x0000000b00027308 */ /* 0x008e620000001000 */
[----:B------:R-:W-:Y:S01]  /*0130*/  BSSY.RECONVERGENT B2, `(.L_x_0) ;  /* 0x000000e000027945 */ /* 0x000fe20003800200 */
[----:B-1----:R-:W-:-:S04]  /*0140*/  FFMA R7, R2, -R11, 1 ;  /* 0x3f80000002077423 */ /* 0x002fc8000000080b */
[----:B------:R-:W-:Y:S01]  /*0150*/  FFMA R7, R2, R7, R2 ;  /* 0x0000000702077223 */ /* 0x000fe20000000002 */
[----:B--2---:R-:W-:-:S04]  /*0160*/  FADD R0, R0, -UR4 ;  /* 0x8000000400007e21 */ /* 0x004fc80008000000 */
[----:B------:R-:W1:Y:S01]  /*0170*/  FCHK P0, R0, R11 ;  /* 0x0000000b00007302 */ /* 0x000e620000000000 */
[----:B------:R-:W-:-:S04]  /*0180*/  FFMA R2, R0, R7, RZ ;  /* 0x0000000700027223 */ /* 0x000fc800000000ff */
[----:B------:R-:W-:-:S04]  /*0190*/  FFMA R6, R2, -R11, R0 ;  /* 0x8000000b02067223 */ /* 0x000fc80000000000 */
[----:B------:R-:W-:Y:S01]  /*01a0*/  FFMA R7, R7, R6, R2 ;  /* 0x0000000607077223 */ /* 0x000fe20000000002 */
[----:B01----:R-:W-:Y:S06]  /*01b0*/  @!P0 BRA `(.L_x_1) ;  /* 0x0000000000148947 */ /* 0x003fec0003800000 */
[----:B------:R-:W0:Y:S01]  /*01c0*/  LDCU UR4, c[0x0][0x3c8] ;  /* 0x00007900ff0477ac */ /* 0x000e220008000800 */
[----:B------:R-:W-:Y:S01]  /*01d0*/  MOV R2, 0x200 ;  /* 0x0000020000027802 */ /* 0x000fe20000000f00 */
[----:B0-----:R-:W-:-:S07]  /*01e0*/  IMAD.U32 R6, RZ, RZ, UR4 ;  /* 0x00000004ff067e24 */ /* 0x001fce000f8e00ff */
[----:B-----5:R-:W-:Y:S05]  /*01f0*/  CALL.REL.NOINC `($__internal_0_$__cuda_sm3x_div_rn_noftz_f32_slowpath) ;  /* 0x0000001400a47944 */ /* 0x020fea0003c00000 */
[----:B------:R-:W-:-:S07]  /*0200*/  MOV R7, R0 ;  /* 0x0000000000077202 */ /* 0x000fce0000000f00 */
.L_x_1:
[----:B------:R-:W-:Y:S05]  /*0210*/  BSYNC.RECONVERGENT B2 ;  /* 0x0000000000027941 */ /* 0x000fea0003800200 */
.L_x_0:
[----:B------:R-:W0:Y:S01]  /*0220*/  LDC R11, c[0x0][0x3cc] ;  /* 0x0000f300ff0b7b82 */ /* 0x000e220000000800 */
[----:B------:R-:W1:Y:S01]  /*0230*/  LDCU UR4, c[0x0][0x3d8] ;  /* 0x00007b00ff0477ac */ /* 0x000e620008000800 */
[----:B------:R-:W-:Y:S01]  /*0240*/  BSSY.RECONVERGENT B2, `(.L_x_2) ;  /* 0x000000f000027945 */ /* 0x000fe20003800200 */
[----:B-1---5:R-:W-:Y:S01]  /*0250*/  FADD R0, R4, -UR4 ;  /* 0x8000000404007e21 */ /* 0x022fe20008000000 */
[----:B0-----:R-:W0:Y:S08]  /*0260*/  MUFU.RCP R2, R11 ;  /* 0x0000000b00027308 */ /* 0x001e300000001000 */
[----:B------:R-:W1:Y:S01]  /*0270*/  FCHK P0, R0, R11 ;  /* 0x0000000b00007302 */ /* 0x000e620000000000 */
[----:B0-----:R-:W-:-:S04]  /*0280*/  FFMA R9, R2, -R11, 1 ;  /* 0x3f80000002097423 */ /* 0x001fc8000000080b */
[----:B------:R-:W-:-:S04]  /*0290*/  FFMA R9, R2, R9, R2 ;  /* 0x0000000902097223 */ /* 0x000fc80000000002 */
[----:B------:R-:W-:-:S04]  /*02a0*/  FFMA R8, R0, R9, RZ ;  /* 0x0000000900087223 */ /* 0x000fc800000000ff */
[----:B------:R-:W-:-:S04]  /*02b0*/  FFMA R2, R8, -R11, R0 ;  /* 0x8000000b08027223 */ /* 0x000fc80000000000 */
[----:B------:R-:W-:Y:S01]  /*02c0*/  FFMA R8, R9, R2, R8 ;  /* 0x0000000209087223 */ /* 0x000fe20000000008 */
[----:B-1----:R-:W-:Y:S06]  /*02d0*/  @!P0 BRA `(.L_x_3) ;  /* 0x0000000000148947 */ /* 0x002fec0003800000 */
[----:B------:R-:W0:Y:S01]  /*02e0*/  LDCU UR4, c[0x0][0x3cc] ;  /* 0x00007980ff0477ac */ /* 0x000e220008000800 */
[----:B------:R-:W-:Y:S01]  /*02f0*/  MOV R2, 0x320 ;  /* 0x0000032000027802 */ /* 0x000fe20000000f00 */
[----:B0-----:R-:W-:-:S07]  /*0300*/  IMAD.U32 R6, RZ, RZ, UR4 ;  /* 0x00000004ff067e24 */ /* 0x001fce000f8e00ff */
[----:B------:R-:W-:Y:S05]  /*0310*/  CALL.REL.NOINC `($__internal_0_$__cuda_sm3x_div_rn_noftz_f32_slowpath) ;  /* 0x00000014005c7944 */ /* 0x000fea0003c00000 */
[----:B------:R-:W-:-:S07]  /*0320*/  MOV R8, R0 ;  /* 0x0000000000087202 */ /* 0x000fce0000000f00 */
.L_x_3:
[----:B------:R-:W-:Y:S05]  /*0330*/  BSYNC.RECONVERGENT B2 ;  /* 0x0000000000027941 */ /* 0x000fea0003800200 */
.L_x_2:
[----:B------:R-:W0:Y:S01]  /*0340*/  LDC R11, c[0x0][0x3d0] ;  /* 0x0000f400ff0b7b82 */ /* 0x000e220000000800 */
[----:B------:R-:W1:Y:S01]  /*0350*/  LDCU UR4, c[0x0][0x3dc] ;  /* 0x00007b80ff0477ac */ /* 0x000e620008000800 */
[----:B------:R-:W-:Y:S01]  /*0360*/  BSSY.RECONVERGENT B2, `(.L_x_4) ;  /* 0x000000f000027945 */ /* 0x000fe20003800200 */
[----:B-1----:R-:W-:Y:S01]  /*0370*/  FADD R0, R3, -UR4 ;  /* 0x8000000403007e21 */ /* 0x002fe20008000000 */
        /* <DEDUP_REMOVED lines=13> */
.L_x_5:
[----:B------:R-:W-:Y:S05]  /*0450*/  BSYNC.RECONVERGENT B2 ;  /* 0x0000000000027941 */ /* 0x000fea0003800200 */
.L_x_4:
[----:B------:R-:W0:Y:S01]  /*0460*/  F2I.FLOOR.NTZ R3, R8 ;  /* 0x0000000800037305 */ /* 0x000e220000207100 */
[----:B------:R-:W1:Y:S01]  /*0470*/  LDCU.128 UR16, c[0x0][0x3a0] ;  /* 0x00007400ff1077ac */ /* 0x000e620008000c00 */
[----:B------:R-:W2:Y:S01]  /*0480*/  LDC.64 R16, c[0x0][0x388] ;  /* 0x0000e200ff107b82 */ /* 0x000ea20000000a00 */
[----:B------:R-:W3:Y:S05]  /*0490*/  LDCU UR4, c[0x0][0x3e8] ;  /* 0x00007d00ff0477ac */ /* 0x000eea0008000800 */
[----:B------:R-:W4:Y:S01]  /*04a0*/  F2I.FLOOR.NTZ R4, R7 ;  /* 0x0000000700047305 */ /* 0x000f220000207100 */
[----:B------:R-:W3:Y:S01]  /*04b0*/  LDCU UR5, c[0x0][0x3e4] ;  /* 0x00007c80ff0577ac */ /* 0x000ee20008000800 */
[----:B------:R-:W2:Y:S01]  /*04c0*/  LDCU.64 UR6, c[0x0][0x380] ;  /* 0x00007000ff0677ac */ /* 0x000ea20008000a00 */
[----:B0-----:R-:W-:-:S05]  /*04d0*/  VIADD R20, R3, 0x4 ;  /* 0x0000000403147836 */ /* 0x001fca0000000000 */
[----:B------:R-:W0:Y:S01]  /*04e0*/  F2I.FLOOR.NTZ R18, R10 ;  /* 0x0000000a00127305 */ /* 0x000e220000207100 */
[----:B------:R-:W2:Y:S01]  /*04f0*/  LDCU.128 UR8, c[0x0][0x3b0] ;  /* 0x00007600ff0877ac */ /* 0x000ea20008000c00 */
[----:B------:R-:W-:Y:S01]  /*0500*/  SHF.R.S32.HI R21, RZ, 0x1f, R20 ;  /* 0x0000001fff157819 */ /* 0x000fe20000011414 */
[----:B-1----:R-:W-:Y:S01]  /*0510*/  USHF.R.S32.HI UR15, URZ, 0x1f, UR18 ;  /* 0x0000001fff0f7899 */ /* 0x002fe20008011412 */
[----:B----4-:R-:W-:Y:S01]  /*0520*/  IADD3 R14, PT, PT, R4, 0x4, RZ ;  /* 0x00000004040e7810 */ /* 0x010fe20007ffe0ff */
[----:B---3--:R-:W-:-:S04]  /*0530*/  UIMAD UR4, UR5, UR4, UR4 ;  /* 0x00000004050472a4 */ /* 0x008fc8000f8e0204 */
[----:B------:R-:W-:Y:S01]  /*0540*/  IMAD.WIDE R12, R14, UR17, R20 ;  /* 0x000000110e0c7c25 */ /* 0x000fe2000f8e0214 */
[----:B0-----:R-:W-:-:S03]  /*0550*/  SHF.R.S32.HI R19, RZ, 0x1f, R18 ;  /* 0x0000001fff137819 */ /* 0x001fc60000011412 */
[----:B------:R-:W-:Y:S01]  /*0560*/  IMAD R9, R13, UR18, RZ ;  /* 0x000000120d097c24 */ /* 0x000fe2000f8e02ff */
[----:B------:R-:W-:Y:S01]  /*0570*/  SHF.R.S32.HI R15, RZ, 0x1f, R14 ;  /* 0x0000001fff0f7819 */ /* 0x000fe2000001140e */
[----:B------:R-:W-:Y:S02]  /*0580*/  VIADD R5, R5, UR4 ;  /* 0x0000000405057c36 */ /* 0x000fe40008000000 */
[----:B------:R-:W-:-:S04]  /*0590*/  IMAD.WIDE.U32 R22, R12, UR18, R18 ;  /* 0x000000120c167c25 */ /* 0x000fc8000f8e0012 */
[----:B------:R-:W-:Y:S01]  /*05a0*/  IMAD R9, R12, UR15, R9 ;  /* 0x0000000f0c097c24 */ /* 0x000fe2000f8e0209 */
[----:B------:R-:W-:Y:S01]  /*05b0*/  USHF.R.S32.HI UR14, URZ, 0x1f, UR17 ;  /* 0x0000001fff0e7899 */ /* 0x000fe20008011411 */
[----:B------:R-:W0:Y:S01]  /*05c0*/  LDC.64 R12, c[0x0][0x3c0] ;  /* 0x0000f000ff0c7b82 */ /* 0x000e220000000a00 */
[C---:B--2---:R-:W-:Y:S01]  /*05d0*/  LEA R24, P0, R22.reuse, UR6, 0x2 ;  /* 0x0000000616187c11 */ /* 0x044fe2000f8010ff */
[----:B------:R-:W-:Y:S01]  /*05e0*/  UIADD3 UR5, UPT, UPT, UR9, -0x1, URZ ;  /* 0xffffffff09057890 */ /* 0x000fe2000fffe0ff */
[----:B------:R-:W-:Y:S01]  /*05f0*/  IADD3 R9, PT, PT, R23, R9, RZ ;  /* 0x0000000917097210 */ /* 0x000fe20007ffe0ff */
[----:B------:R-:W-:Y:S01]  /*0600*/  IMAD.WIDE R16, R5, 0x4, R16 ;  /* 0x0000000405107825 */ /* 0x000fe200078e0210 */
[----:B------:R-:W-:Y:S02]  /*0610*/  UIADD3 UR4, UPT, UPT, UR19, -0x1, URZ ;  /* 0xffffffff13047890 */ /* 0x000fe4000fffe0ff */
[----:B------:R-:W-:Y:S02]  /*0620*/  LEA.HI.X R25, R22, UR7, R9, 0x2, P0 ;  /* 0x0000000716197c11 */ /* 0x000fe400080f1409 */
[----:B------:R-:W1:Y:S01]  /*0630*/  FRND.FLOOR R9, R8 ;  /* 0x0000000800097307 */ /* 0x000e620000205000 */
[----:B------:R-:W-:Y:S01]  /*0640*/  ISETP.GE.AND P0, PT, R3, UR5, PT ;  /* 0x0000000503007c0c */ /* 0x000fe2000bf06270 */
[----:B------:R2:W5:Y:S01]  /*0650*/  LDG.E.CONSTANT R5, desc[UR12][R16.64] ;  /* 0x0000000c10057981 */ /* 0x000562000c1e9900 */
[----:B------:R-:W-:Y:S01]  /*0660*/  UIADD3 UR6, UPT, UPT, UR11, -0x1, URZ ;  /* 0xffffffff0b067890 */ /* 0x000fe2000fffe0ff */
[----:B0-----:R-:W-:Y:S01]  /*0670*/  IMAD.WIDE R14, R13, UR16, R14 ;  /* 0x000000100d0e7c25 */ /* 0x001fe2000f8e020e */
[----:B------:R-:W-:-:S03]  /*0680*/  UIADD3 UR8, UPT, UPT, UR8, 0x1, URZ ;  /* 0x0000000108087890 */ /* 0x000fc6000fffe0ff */
[----:B------:R-:W0:Y:S01]  /*0690*/  FRND.FLOOR R0, R7 ;  /* 0x0000000700007307 */ /* 0x000e220000205000 */
[----:B------:R-:W-:Y:S01]  /*06a0*/  UIADD3 UR7, UPT, UPT, UR10, 0x1, URZ ;  /* 0x000000010a077890 */ /* 0x000fe2000fffe0ff */
[----:B------:R-:W-:Y:S01]  /*06b0*/  IMAD R11, R15, UR17, RZ ;  /* 0x000000110f0b7c24 */ /* 0x000fe2000f8e02ff */
[----:B------:R3:W5:Y:S01]  /*06c0*/  LDG.E.CONSTANT R6, desc[UR12][R24.64+0x10] ;  /* 0x0000100c18067981 */ /* 0x000762000c1e9900 */
[----:B------:R-:W-:Y:S01]  /*06d0*/  IMAD.WIDE.U32 R22, R14, UR17, RZ ;  /* 0x000000110e167c25 */ /* 0x000fe2000f8e00ff */
[----:B------:R-:W-:Y:S01]  /*06e0*/  ISETP.LT.OR P0, PT, R4, UR4, !P0 ;  /* 0x0000000404007c0c */ /* 0x000fe2000c701670 */
[----:B------:R-:W4:Y:S02]  /*06f0*/  LDCU.64 UR16, c[0x0][0x398] ;  /* 0x00007300ff1077ac */ /* 0x000f240008000a00 */
[----:B-1----:R-:W-:Y:S01]  /*0700*/  FADD R8, -R9, R8 ;  /* 0x0000000809087221 */ /* 0x002fe20000000100 */
[----:B------:R-:W-:Y:S01]  /*0710*/  IMAD R15, R14, UR14, R11 ;  /* 0x0000000e0e0f7c24 */ /* 0x000fe2000f8e020b */
[----:B------:R-:W-:Y:S01]  /*0720*/  IADD3 R13, P1, PT, R20, R22, RZ ;  /* 0x00000016140d7210 */ /* 0x000fe20007f3e0ff */
[----:B------:R-:W1:Y:S01]  /*0730*/  FRND.FLOOR R11, R10 ;  /* 0x0000000a000b7307 */ /* 0x000e620000205000 */
[----:B------:R-:W-:Y:S01]  /*0740*/  IADD3 R9, PT, PT, R12, 0x1, RZ ;  /* 0x000000010c097810 */ /* 0x000fe20007ffe0ff */
[----:B--2---:R-:W-:-:S02]  /*0750*/  IMAD.IADD R16, R23, 0x1, R15 ;  /* 0x0000000117107824 */ /* 0x004fc400078e020f */
[----:B------:R-:W-:Y:S01]  /*0760*/  FADD R26, -R8, 1 ;  /* 0x3f800000081a7421 */ /* 0x000fe20000000100 */
[----:B---3--:R-:W-:-:S04]  /*0770*/  IMAD.WIDE.U32 R24, R13, UR18, R18 ;  /* 0x000000120d187c25 */ /* 0x008fc8000f8e0012 */
[----:B0-----:R-:W-:Y:S01]  /*0780*/  FADD R7, -R0, R7 ;  /* 0x0000000700077221 */ /* 0x001fe20000000100 */
[----:B------:R-:W-:Y:S01]  /*0790*/  BSSY.RECONVERGENT B2, `(.L_x_6) ;  /* 0x0000021000027945 */ /* 0x000fe20003800200 */
[----:B------:R-:W-:Y:S02]  /*07a0*/  IADD3.X R2, PT, PT, R21, R16, RZ, P1, !PT ;  /* 0x0000001015027210 */ /* 0x000fe40000ffe4ff */
[----:B------:R-:W-:Y:S01]  /*07b0*/  ISETP.LT.OR P1, PT, R18, UR6, P0 ;  /* 0x0000000612007c0c */ /* 0x000fe20008721670 */
[----:B------:R-:W-:Y:S02]  /*07c0*/  FADD R17, -R7, 1 ;  /* 0x3f80000007117421 */ /* 0x000fe40000000100 */
[----:B------:R-:W-:Y:S01]  /*07d0*/  IMAD R2, R2, UR18, RZ ;  /* 0x0000001202027c24 */ /* 0x000fe2000f8e02ff */
[----:B------:R-:W-:Y:S01]  /*07e0*/  ISETP.GT.OR P1, PT, R4, UR8, P1 ;  /* 0x0000000804007c0c */ /* 0x000fe20008f24670 */
[----:B-1----:R-:W-:Y:S02]  /*07f0*/  FADD R10, -R11, R10 ;  /* 0x0000000a0b0a7221 */ /* 0x002fe40000000100 */
[----:B------:R-:W-:Y:S01]  /*0800*/  IMAD R13, R13, UR15, R2 ;  /* 0x0000000f0d0d7c24 */ /* 0x000fe2000f8e0202 */
[----:B------:R-:W-:-:S02]  /*0810*/  ISETP.GT.OR P1, PT, R3, UR7, P1 ;  /* 0x0000000703007c0c */ /* 0x000fc40008f24670 */
[----:B----4-:R-:W-:Y:S01]  /*0820*/  LEA R14, P2, R24, UR16, 0x2 ;  /* 0x00000010180e7c11 */ /* 0x010fe2000f8410ff */
[----:B------:R-:W-:Y:S01]  /*0830*/  IMAD.IADD R11, R25, 0x1, R13 ;  /* 0x00000001190b7824 */ /* 0x000fe200078e020d */
[----:B------:R-:W-:Y:S01]  /*0840*/  ISETP.GT.OR P1, PT, R18, R9, P1 ;  /* 0x000000091200720c */ /* 0x000fe20000f24670 */
[----:B------:R-:W-:-:S03]  /*0850*/  FMUL R13, R17, R26 ;  /* 0x0000001a110d7220 */ /* 0x000fc60000400000 */
[----:B------:R-:W-:Y:S01]  /*0860*/  LEA.HI.X R15, R24, UR17, R11, 0x2, P2 ;  /* 0x00000011180f7c11 */ /* 0x000fe200090f140b */
[----:B------:R-:W-:-:S08]  /*0870*/  FADD R11, -R10, 1 ;  /* 0x3f8000000a0b7421 */ /* 0x000fd00000000100 */
[----:B------:R-:W-:Y:S05]  /*0880*/  @P1 BRA `(.L_x_7) ;  /* 0x0000000000441947 */ /* 0x000fea0003800000 */
[----:B-----5:R-:W0:Y:S01]  /*0890*/  MUFU.RCP R25, R6 ;  /* 0x0000000600197308 */ /* 0x020e220000001000 */
[----:B------:R-:W-:Y:S01]  /*08a0*/  FMUL R0, R11, R13 ;  /* 0x0000000d0b007220 */ /* 0x000fe20000400000 */
[----:B------:R-:W-:Y:S03]  /*08b0*/  BSSY.RECONVERGENT B3, `(.L_x_8) ;  /* 0x000000d000037945 */ /* 0x000fe60003800200 */
[----:B------:R-:W-:-:S04]  /*08c0*/  FMUL R0, R0, 0.0099999997764825820923 ;  /* 0x3c23d70a00007820 */ /* 0x000fc80000400000 */
[----:B------:R-:W-:-:S04]  /*08d0*/  FMUL R0, R5, R0 ;  /* 0x0000000005007220 */ /* 0x000fc80000400000 */
[----:B------:R-:W1:Y:S01]  /*08e0*/  FCHK P1, R0, R6 ;  /* 0x0000000600007302 */ /* 0x000e620000020000 */
[----:B0-----:R-:W-:-:S04]  /*08f0*/  FFMA R2, -R6, R25, 1 ;  /* 0x3f80000006027423 */ /* 0x001fc80000000119 */
[----:B------:R-:W-:-:S04]  /*0900*/  FFMA R25, R25, R2, R25 ;  /* 0x0000000219197223 */ /* 0x000fc80000000019 */
[----:B------:R-:W-:-:S04]  /*0910*/  FFMA R2, R0, R25, RZ ;  /* 0x0000001900027223 */ /* 0x000fc800000000ff */
[----:B------:R-:W-:-:S04]  /*0920*/  FFMA R12, -R6, R2, R0 ;  /* 0x00000002060c7223 */ /* 0x000fc80000000100 */
[----:B------:R-:W-:Y:S01]  /*0930*/  FFMA R25, R25, R12, R2 ;  /* 0x0000000c19197223 */ /* 0x000fe20000000002 */
[----:B-1----:R-:W-:Y:S06]  /*0940*/  @!P1 BRA `(.L_x_9) ;  /* 0x00000000000c9947 */ /* 0x002fec0003800000 */
[----:B------:R-:W-:-:S07]  /*0950*/  MOV R2, 0x970 ;  /* 0x0000097000027802 */ /* 0x000fce0000000f00 */
[----:B------:R-:W-:Y:S05]  /*0960*/  CALL.REL.NOINC `($__internal_0_$__cuda_sm3x_div_rn_noftz_f32_slowpath) ;  /* 0x0000000c00c87944 */ /* 0x000fea0003c00000 */
[----:B------:R-:W-:-:S07]  /*0970*/  MOV R25, R0 ;  /* 0x0000000000197202 */ /* 0x000fce0000000f00 */
.L_x_9:
[----:B------:R-:W-:Y:S05]  /*0980*/  BSYNC.RECONVERGENT B3 ;  /* 0x0000000000037941 */ /* 0x000fea0003800200 */
.L_x_8:
[----:B------:R0:W-:Y:S02]  /*0990*/  REDG.E.ADD.F32.FTZ.RN.STRONG.GPU desc[UR12][R14.64+0x10], R25 ;  /* 0x000010190e0079a6 */ /* 0x0001e4000c12f30c */
.L_x_7:
[----:B------:R-:W-:Y:S05]  /*09a0*/  BSYNC.RECONVERGENT B2 ;  /* 0x0000000000027941 */ /* 0x000fea0003800200 */
.L_x_6:
[----:B------:R-:W1:Y:S01]  /*09b0*/  LDCU UR9, c[0x0][0x3c0] ;  /* 0x00007800ff0977ac */ /* 0x000e620008000800 */
[----:B------:R-:W-:Y:S01]  /*09c0*/  IADD3 R12, PT, PT, R18, 0x1, RZ ;  /* 0x00000001120c7810 */ /* 0x000fe20007ffe0ff */
[----:B------:R-:W-:Y:S03]  /*09d0*/  BSSY.RECONVERGENT B2, `(.L_x_10) ;  /* 0x0000017000027945 */ /* 0x000fe60003800200 */
[----:B------:R-:W-:-:S04]  /*09e0*/  ISETP.LT.OR P0, PT, R12, UR6, P0 ;  /* 0x000000060c007c0c */ /* 0x000fc80008701670 */
[----:B------:R-:W-:-:S04]  /*09f0*/  ISETP.GT.OR P0, PT, R4, UR8, P0 ;  /* 0x0000000804007c0c */ /* 0x000fc80008704670 */
[----:B------:R-:W-:-:S04]  /*0a00*/  ISETP.GT.OR P0, PT, R3, UR7, P0 ;  /* 0x0000000703007c0c */ /* 0x000fc80008704670 */
[----:B-1----:R-:W-:-:S13]  /*0a10*/  ISETP.GT.OR P0, PT, R18, UR9, P0 ;  /* 0x0000000912007c0c */ /* 0x002fda0008704670 */
[----:B------:R-:W-:Y:S05]  /*0a20*/  @P0 BRA `(.L_x_11) ;  /* 0x0000000000440947 */ /* 0x000fea0003800000 */
[----:B-----5:R-:W1:Y:S01]  /*0a30*/  MUFU.RCP R27, R6 ;  /* 0x00000006001b7308 */ /* 0x020e620000001000 */
[----:B------:R-:W-:Y:S01]  /*0a40*/  FMUL R13, R10, R13 ;  /* 0x0000000d0a0d7220 */ /* 0x000fe20000400000 */
[----:B------:R-:W-:Y:S03]  /*0a50*/  BSSY.RECONVERGENT B3, `(.L_x_12) ;  /* 0x000000d000037945 */ /* 0x000fe60003800200 */
[----:B------:R-:W-:-:S04]  /*0a60*/  FMUL R0, R13, 0.0099999997764825820923 ;  /* 0x3c23d70a0d007820 */ /* 0x000fc80000400000 */
[----:B0-----:R-:W-:-:S04]  /*0a70*/  FMUL R25, R5, R0 ;  /* 0x0000000005197220 */ /* 0x001fc80000400000 */
[----:B------:R-:W0:Y:S01]  /*0a80*/  FCHK P0, R25, R6 ;  /* 0x0000000619007302 */ /* 0x000e220000000000 */
[----:B-1----:R-:W-:-:S04]  /*0a90*/  FFMA R2, -R6, R27, 1 ;  /* 0x3f80000006027423 */ /* 0x002fc8000000011b */
[----:B------:R-:W-:-:S04]  /*0aa0*/  FFMA R0, R27, R2, R27 ;  /* 0x000000021b007223 */ /* 0x000fc8000000001b */
[----:B------:R-:W-:-:S04]  /*0ab0*/  FFMA R13, R0, R25, RZ ;  /* 0x00000019000d7223 */ /* 0x000fc800000000ff */
[----:B------:R-:W-:-:S04]  /*0ac0*/  FFMA R2, -R6, R13, R25 ;  /* 0x0000000d06027223 */ /* 0x000fc80000000119 */
[----:B------:R-:W-:Y:S01]  /*0ad0*/  FFMA R0, R0, R2, R13 ;  /* 0x0000000200007223 */ /* 0x000fe2000000000d */
[----:B0-----:R-:W-:Y:S06]  /*0ae0*/  @!P0 BRA `(.L_x_13) ;  /* 0x00000000000c8947 */ /* 0x001fec0003800000 */
[----:B------:R-:W-:Y:S01]  /*0af0*/  IMAD.MOV.U32 R0, RZ, RZ, R25 ;  /* 0x000000ffff007224 */ /* 0x000fe200078e0019 */
[----:B------:R-:W-:-:S07]  /*0b00*/  MOV R2, 0xb20 ;  /* 0x00000b2000027802 */ /* 0x000fce0000000f00 */
[----:B------:R-:W-:Y:S05]  /*0b10*/  CALL.REL.NOINC `($__internal_0_$__cuda_sm3x_div_rn_noftz_f32_slowpath) ;  /* 0x0000000c005c7944 */ /* 0x000fea0003c00000 */
.L_x_13:
[----:B------:R-:W-:Y:S05]  /*0b20*/  BSYNC.RECONVERGENT B3 ;  /* 0x0000000000037941 */ /* 0x000fea0003800200 */
.L_x_12:
[----:B------:R1:W-:Y:S02]  /*0b30*/  REDG.E.ADD.F32.FTZ.RN.STRONG.GPU desc[UR12][R14.64+0x14], R0 ;  /* 0x000014000e0079a6 */ /* 0x0003e4000c12f30c */
.L_x_11:
[----:B------:R-:W-:Y:S05]  /*0b40*/  BSYNC.RECONVERGENT B2 ;  /* 0x0000000000027941 */ /* 0x000fea0003800200 */
.L_x_10:
[C---:B01----:R-:W-:Y:S01]  /*0b50*/  IADD3 R14, PT, PT, R3.reuse, 0x1, RZ ;  /* 0x00000001030e7810 */ /* 0x043fe20007ffe0ff */
[----:B------:R-:W0:Y:S01]  /*0b60*/  LDCU UR9, c[0x0][0x3b8] ;  /* 0x00007700ff0977ac */ /* 0x000e220008000800 */
[----:B------:R-:W-:Y:S01]  /*0b70*/  IADD3 R13, PT, PT, R3, 0x5, RZ ;  /* 0x00000005030d7810 */ /* 0x000fe20007ffe0ff */
[----:B------:R-:W-:Y:S01]  /*0b80*/  BSSY.RECONVERGENT B2, `(.L_x_14) ;  /* 0x0000027000027945 */ /* 0x000fe20003800200 */
[----:B------:R-:W-:Y:S01]  /*0b90*/  ISETP.GE.AND P0, PT, R14, UR5, PT ;  /* 0x000000050e007c0c */ /* 0x000fe2000bf06270 */
[----:B------:R-:W1:Y:S01]  /*0ba0*/  LDCU UR10, c[0x0][0x3a8] ;  /* 0x00007500ff0a77ac */ /* 0x000e620008000800 */
[----:B------:R-:W-:Y:S01]  /*0bb0*/  IADD3 R23, P1, PT, R13, R22, RZ ;  /* 0x000000160d177210 */ /* 0x000fe20007f3e0ff */
[----:B------:R-:W-:Y:S01]  /*0bc0*/  FMUL R17, R8, R17 ;  /* 0x0000001108117220 */ /* 0x000fe20000400000 */
[----:B------:R-:W-:Y:S01]  /*0bd0*/  SHF.R.S32.HI R15, RZ, 0x1f, R13 ;  /* 0x0000001fff0f7819 */ /* 0x000fe2000001140d */
[----:B------:R-:W2:Y:S01]  /*0be0*/  LDCU.64 UR16, c[0x0][0x398] ;  /* 0x00007300ff1077ac */ /* 0x000ea20008000a00 */
[----:B------:R-:W-:-:S02]  /*0bf0*/  ISETP.LT.OR P0, PT, R4, UR4, !P0 ;  /* 0x0000000404007c0c */ /* 0x000fc4000c701670 */
[----:B------:R-:W-:Y:S01]  /*0c00*/  MOV R24, R18 ;  /* 0x0000001200187202 */ /* 0x000fe20000000f00 */
[----:B------:R-:W-:Y:S01]  /*0c10*/  IMAD.X R16, R15, 0x1, R16, P1 ;  /* 0x000000010f107824 */ /* 0x000fe200008e0610 */
[----:B------:R-:W-:Y:S02]  /*0c20*/  ISETP.LT.OR P1, PT, R18, UR6, P0 ;  /* 0x0000000612007c0c */ /* 0x000fe40008721670 */
[----:B------:R-:W-:Y:S02]  /*0c30*/  MOV R25, R19 ;  /* 0x0000001300197202 */ /* 0x000fe40000000f00 */
[----:B------:R-:W-:-:S04]  /*0c40*/  ISETP.GT.OR P1, PT, R4, UR8, P1 ;  /* 0x0000000804007c0c */ /* 0x000fc80008f24670 */
[----:B0-----:R-:W-:Y:S01]  /*0c50*/  ISETP.GT.OR P1, PT, R3, UR9, P1 ;  /* 0x0000000903007c0c */ /* 0x001fe20008f24670 */
[----:B-1----:R-:W-:Y:S02]  /*0c60*/  IMAD R16, R16, UR10, RZ ;  /* 0x0000000a10107c24 */ /* 0x002fe4000f8e02ff */
[----:B------:R-:W-:Y:S01]  /*0c70*/  IMAD.WIDE.U32 R24, R23, UR10, R24 ;  /* 0x0000000a17187c25 */ /* 0x000fe2000f8e0018 */
[----:B------:R-:W-:-:S03]  /*0c80*/  ISETP.GT.OR P1, PT, R18, R9, P1 ;  /* 0x000000091200720c */ /* 0x000fc60000f24670 */
[----:B------:R-:W-:Y:S01]  /*0c90*/  IMAD R23, R23, UR15, R16 ;  /* 0x0000000f17177c24 */ /* 0x000fe2000f8e0210 */
[----:B--2---:R-:W-:-:S03]  /*0ca0*/  LEA R22, P2, R24, UR16, 0x2 ;  /* 0x0000001018167c11 */ /* 0x004fc6000f8410ff */
[----:B------:R-:W-:-:S05]  /*0cb0*/  IMAD.IADD R23, R25, 0x1, R23 ;  /* 0x0000000119177824 */ /* 0x000fca00078e0217 */
[----:B------:R-:W-:Y:S01]  /*0cc0*/  LEA.HI.X R23, R24, UR17, R23, 0x2, P2 ;  /* 0x0000001118177c11 */ /* 0x000fe200090f1417 */
[----:B------:R-:W-:Y:S06]  /*0cd0*/  @P1 BRA `(.L_x_15) ;  /* 0x0000000000441947 */ /* 0x000fec0003800000 */
        /* <DEDUP_REMOVED lines=12> */
[----:B------:R-:W-:Y:S02]  /*0da0*/  MOV R0, R27 ;  /* 0x0000001b00007202 */ /* 0x000fe40000000f00 */
[----:B------:R-:W-:-:S07]  /*0db0*/  MOV R2, 0xdd0 ;  /* 0x00000dd000027802 */ /* 0x000fce0000000f00 */
[----:B------:R-:W-:Y:S05]  /*0dc0*/  CALL.REL.NOINC `($__internal_0_$__cuda_sm3x_div_rn_noftz_f32_slowpath) ;  /* 0x0000000800b07944 */ /* 0x000fea0003c00000 */
.L_x_17:
[----:B------:R-:W-:Y:S05]  /*0dd0*/  BSYNC.RECONVERGENT B3 ;  /* 0x0000000000037941 */ /* 0x000fea0003800200 */
.L_x_16:
[----:B------:R0:W-:Y:S02]  /*0de0*/  REDG.E.ADD.F32.FTZ.RN.STRONG.GPU desc[UR12][R22.64+0x10], R0 ;  /* 0x00001000160079a6 */ /* 0x0001e4000c12f30c */
.L_x_15:
[----:B------:R-:W-:Y:S05]  /*0df0*/  BSYNC.RECONVERGENT B2 ;  /* 0x0000000000027941 */ /* 0x000fea0003800200 */
.L_x_14:
[----:B------:R-:W1:Y:S01]  /*0e00*/  LDCU UR9, c[0x0][0x3b8] ;  /* 0x00007700ff0977ac */ /* 0x000e620008000800 */
[----:B------:R-:W-:Y:S01]  /*0e10*/  ISETP.LT.OR P0, PT, R12, UR6, P0 ;  /* 0x000000060c007c0c */ /* 0x000fe20008701670 */
[----:B------:R-:W-:Y:S01]  /*0e20*/  BSSY.RECONVERGENT B2, `(.L_x_18) ;  /* 0x0000017000027945 */ /* 0x000fe20003800200 */
[----:B------:R-:W2:Y:S02]  /*0e30*/  LDCU UR10, c[0x0][0x3c0] ;  /* 0x00007800ff0a77ac */ /* 0x000ea40008000800 */
[----:B------:R-:W-:-:S04]  /*0e40*/  ISETP.GT.OR P0, PT, R4, UR8, P0 ;  /* 0x0000000804007c0c */ /* 0x000fc80008704670 */
[----:B-1----:R-:W-:-:S04]  /*0e50*/  ISETP.GT.OR P0, PT, R3, UR9, P0 ;  /* 0x0000000903007c0c */ /* 0x002fc80008704670 */
[----:B--2---:R-:W-:-:S13]  /*0e60*/  ISETP.GT.OR P0, PT, R18, UR10, P0 ;  /* 0x0000000a12007c0c */ /* 0x004fda0008704670 */
[----:B------:R-:W-:Y:S05]  /*0e70*/  @P0 BRA `(.L_x_19) ;  /* 0x0000000000440947 */ /* 0x000fea0003800000 */
[----:B-----5:R-:W1:Y:S01]  /*0e80*/  MUFU.RCP R27, R6 ;  /* 0x00000006001b7308 */ /* 0x020e620000001000 */
[----:B------:R-:W-:Y:S01]  /*0e90*/  FMUL R17, R10, R17 ;  /* 0x000000110a117220 */ /* 0x000fe20000400000 */
[----:B------:R-:W-:Y:S03]  /*0ea0*/  BSSY.RECONVERGENT B3, `(.L_x_20) ;  /* 0x000000d000037945 */ /* 0x000fe60003800200 */
[----:B0-----:R-:W-:-:S04]  /*0eb0*/  FMUL R0, R17, 0.0099999997764825820923 ;  /* 0x3c23d70a11007820 */ /* 0x001fc80000400000 */
[----:B------:R-:W-:-:S04]  /*0ec0*/  FMUL R25, R5, R0 ;  /* 0x0000000005197220 */ /* 0x000fc80000400000 */
[----:B------:R-:W0:Y:S01]  /*0ed0*/  FCHK P0, R25, R6 ;  /* 0x0000000619007302 */ /* 0x000e220000000000 */
[----:B-1----:R-:W-:-:S04]  /*0ee0*/  FFMA R2, -R6, R27, 1 ;  /* 0x3f80000006027423 */ /* 0x002fc8000000011b */
[----:B------:R-:W-:-:S04]  /*0ef0*/  FFMA R0, R27, R2, R27 ;  /* 0x000000021b007223 */ /* 0x000fc8000000001b */
[----:B------:R-:W-:-:S04]  /*0f00*/  FFMA R17, R0, R25, RZ ;  /* 0x0000001900117223 */ /* 0x000fc800000000ff */
[----:B------:R-:W-:-:S04]  /*0f10*/  FFMA R2, -R6, R17, R25 ;  /* 0x0000001106027223 */ /* 0x000fc80000000119 */
[----:B------:R-:W-:Y:S01]  /*0f20*/  FFMA R0, R0, R2, R17 ;  /* 0x0000000200007223 */ /* 0x000fe20000000011 */
[----:B0-----:R-:W-:Y:S06]  /*0f30*/  @!P0 BRA `(.L_x_21) ;  /* 0x00000000000c8947 */ /* 0x001fec0003800000 */
[----:B------:R-:W-:Y:S02]  /*0f40*/  MOV R0, R25 ;  /* 0x0000001900007202 */ /* 0x000fe40000000f00 */
[----:B------:R-:W-:-:S07]  /*0f50*/  MOV R2, 0xf70 ;  /* 0x00000f7000027802 */ /* 0x000fce0000000f00 */
[----:B------:R-:W-:Y:S05]  /*0f60*/  CALL.REL.NOINC `($__internal_0_$__cuda_sm3x_div_rn_noftz_f32_slowpath) ;  /* 0x0000000800487944 */ /* 0x000fea0003c00000 */
.L_x_21:
[----:B------:R-:W-:Y:S05]  /*0f70*/  BSYNC.RECONVERGENT B3 ;  /* 0x0000000000037941 */ /* 0x000fea0003800200 */
.L_x_20:
[----:B------:R1:W-:Y:S02]  /*0f80*/  REDG.E.ADD.F32.FTZ.RN.STRONG.GPU desc[UR12][R22.64+0x14], R0 ;  /* 0x00001400160079a6 */ /* 0x0003e4000c12f30c */
.L_x_19:
[----:B------:R-:W-:Y:S05]  /*0f90*/  BSYNC.RECONVERGENT B2 ;  /* 0x0000000000027941 */ /* 0x000fea0003800200 */
.L_x_18:
[----:B------:R-:W2:Y:S01]  /*0fa0*/  LDC.64 R16, c[0x0][0x3a0] ;  /* 0x0000e800ff107b82 */ /* 0x000ea20000000a00 */
[----:B------:R-:W2:Y:S01]  /*0fb0*/  LDCU UR8, c[0x0][0x3c4] ;  /* 0x00007880ff0877ac */ /* 0x000ea20008000800 */
[----:B01----:R-:W-:Y:S01]  /*0fc0*/  VIADD R22, R4, 0x5 ;  /* 0x0000000504167836 */ /* 0x003fe20000000000 */
[----:B------:R-:W-:Y:S01]  /*0fd0*/  ISETP.GE.AND P0, PT, R3, UR5, PT ;  /* 0x0000000503007c0c */ /* 0x000fe2000bf06270 */
[----:B------:R-:W-:Y:S01]  /*0fe0*/  BSSY.RECONVERGENT B2, `(.L_x_22) ;  /* 0x000002d000027945 */ /* 0x000fe20003800200 */
[----:B------:R-:W0:Y:S01]  /*0ff0*/  LDCU UR9, c[0x0][0x3a8] ;  /* 0x00007500ff0977ac */ /* 0x000e220008000800 */
[----:B------:R-:W-:Y:S01]  /*1000*/  MOV R24, R18 ;  /* 0x0000001200187202 */ /* 0x000fe20000000f00 */
[----:B------:R-:W-:Y:S01]  /*1010*/  FMUL R26, R7, R26 ;  /* 0x0000001a071a7220 */ /* 0x000fe20000400000 */
[--C-:B------:R-:W-:Y:S01]  /*1020*/  SHF.R.S32.HI R23, RZ, 0x1f, R22.reuse ;  /* 0x0000001fff177819 */ /* 0x100fe20000011416 */
[----:B------:R-:W1:Y:S01]  /*1030*/  LDCU.64 UR10, c[0x0][0x398] ;  /* 0x00007300ff0a77ac */ /* 0x000e620008000a00 */
[----:B------:R-:W-:Y:S01]  /*1040*/  MOV R25, R19 ;  /* 0x0000001300197202 */ /* 0x000fe20000000f00 */
[----:B--2---:R-:W-:Y:S01]  /*1050*/  IMAD.WIDE R22, R16, UR8, R22 ;  /* 0x0000000810167c25 */ /* 0x004fe2000f8e0216 */
[----:B------:R-:W2:Y:S03]  /*1060*/  LDCU UR8, c[0x0][0x3b0] ;  /* 0x00007600ff0877ac */ /* 0x000ea60008000800 */
[----:B------:R-:W-:-:S02]  /*1070*/  IMAD R23, R23, R17, RZ ;  /* 0x0000001117177224 */ /* 0x000fc400078e02ff */
[----:B------:R-:W-:-:S04]  /*1080*/  IMAD.WIDE.U32 R16, R22, R17, RZ ;  /* 0x0000001116107225 */ /* 0x000fc800078e00ff */
[----:B------:R-:W-:Y:S01]  /*1090*/  IMAD R23, R22, UR14, R23 ;  /* 0x0000000e16177c24 */ /* 0x000fe2000f8e0217 */
[----:B------:R-:W-:Y:S02]  /*10a0*/  IADD3 R22, PT, PT, R4, 0x1, RZ ;  /* 0x0000000104167810 */ /* 0x000fe40007ffe0ff */
[----:B------:R-:W-:Y:S02]  /*10b0*/  IADD3 R27, P1, PT, R20, R16, RZ ;  /* 0x00000010141b7210 */ /* 0x000fe40007f3e0ff */
[----:B------:R-:W-:Y:S02]  /*10c0*/  IADD3 R23, PT, PT, R17, R23, RZ ;  /* 0x0000001711177210 */ /* 0x000fe40007ffe0ff */
[----:B------:R-:W-:Y:S01]  /*10d0*/  ISETP.LT.OR P0, PT, R22, UR4, !P0 ;  /* 0x0000000416007c0c */ /* 0x000fe2000c701670 */
[----:B0-----:R-:W-:-:S04]  /*10e0*/  IMAD.WIDE.U32 R24, R27, UR9, R24 ;  /* 0x000000091b187c25 */ /* 0x001fc8000f8e0018 */
[----:B------:R-:W-:Y:S01]  /*10f0*/  IMAD.X R20, R21, 0x1, R23, P1 ;  /* 0x0000000115147824 */ /* 0x000fe200008e0617 */
[----:B------:R-:W-:-:S03]  /*1100*/  ISETP.LT.OR P1, PT, R18, UR6, P0 ;  /* 0x0000000612007c0c */ /* 0x000fc60008721670 */
[----:B------:R-:W-:Y:S01]  /*1110*/  IMAD R20, R20, UR9, RZ ;  /* 0x0000000914147c24 */ /* 0x000fe2000f8e02ff */
[----:B--2---:R-:W-:-:S03]  /*1120*/  ISETP.GT.OR P1, PT, R4, UR8, P1 ;  /* 0x0000000804007c0c */ /* 0x004fc60008f24670 */
[----:B------:R-:W-:Y:S01]  /*1130*/  IMAD R21, R27, UR15, R20 ;  /* 0x0000000f1b157c24 */ /* 0x000fe2000f8e0214 */
[----:B------:R-:W-:Y:S02]  /*1140*/  ISETP.GT.OR P1, PT, R3, UR7, P1 ;  /* 0x0000000703007c0c */ /* 0x000fe40008f24670 */
[----:B-1----:R-:W-:Y:S01]  /*1150*/  LEA R20, P2, R24, UR10, 0x2 ;  /* 0x0000000a18147c11 */ /* 0x002fe2000f8410ff */
[----:B------:R-:W-:Y:S01]  /*1160*/  IMAD.IADD R21, R25, 0x1, R21 ;  /* 0x0000000119157824 */ /* 0x000fe200078e0215 */
[----:B------:R-:W-:-:S04]  /*1170*/  ISETP.GT.OR P1, PT, R18, R9, P1 ;  /* 0x000000091200720c */ /* 0x000fc80000f24670 */
[----:B------:R-:W-:-:S09]  /*1180*/  LEA.HI.X R21, R24, UR11, R21, 0x2, P2 ;  /* 0x0000000b18157c11 */ /* 0x000fd200090f1415 */
        /* <DEDUP_REMOVED lines=16> */
.L_x_25:
[----:B------:R-:W-:Y:S05]  /*1290*/  BSYNC.RECONVERGENT B3 ;  /* 0x0000000000037941 */ /* 0x000fea0003800200 */
.L_x_24:
[----:B------:R0:W-:Y:S02]  /*12a0*/  REDG.E.ADD.F32.FTZ.RN.STRONG.GPU desc[UR12][R20.64+0x10], R0 ;  /* 0x00001000140079a6 */ /* 0x0001e4000c12f30c */
.L_x_23:
[----:B------:R-:W-:Y:S05]  /*12b0*/  BSYNC.RECONVERGENT B2 ;  /* 0x0000000000027941 */ /* 0x000fea0003800200 */
.L_x_22:
[----:B------:R-:W1:Y:S01]  /*12c0*/  LDCU UR8, c[0x0][0x3b0] ;  /* 0x00007600ff0877ac */ /* 0x000e620008000800 */
[----:B------:R-:W-:Y:S01]  /*12d0*/  ISETP.LT.OR P0, PT, R12, UR6, P0 ;  /* 0x000000060c007c0c */ /* 0x000fe20008701670 */
[----:B------:R-:W-:Y:S01]  /*12e0*/  BSSY.RECONVERGENT B2, `(.L_x_26) ;  /* 0x0000017000027945 */ /* 0x000fe20003800200 */
[----:B------:R-:W2:Y:S02]  /*12f0*/  LDCU UR9, c[0x0][0x3c0] ;  /* 0x00007800ff0977ac */ /* 0x000ea40008000800 */
[----:B-1----:R-:W-:-:S04]  /*1300*/  ISETP.GT.OR P0, PT, R4, UR8, P0 ;  /* 0x0000000804007c0c */ /* 0x002fc80008704670 */
[----:B------:R-:W-:-:S04]  /*1310*/  ISETP.GT.OR P0, PT, R3, UR7, P0 ;  /* 0x0000000703007c0c */ /* 0x000fc80008704670 */
[----:B--2---:R-:W-:-:S13]  /*1320*/  ISETP.GT.OR P0, PT, R18, UR9, P0 ;  /* 0x0000000912007c0c */ /* 0x004fda0008704670 */
        /* <DEDUP_REMOVED lines=16> */
.L_x_29:
[----:B------:R-:W-:Y:S05]  /*1430*/  BSYNC.RECONVERGENT B3 ;  /* 0x0000000000037941 */ /* 0x000fea0003800200 */
.L_x_28:
[----:B------:R1:W-:Y:S02]  /*1440*/  REDG.E.ADD.F32.FTZ.RN.STRONG.GPU desc[UR12][R20.64+0x14], R0 ;  /* 0x00001400140079a6 */ /* 0x0003e4000c12f30c */
.L_x_27:
[----:B------:R-:W-:Y:S05]  /*1450*/  BSYNC.RECONVERGENT B2 ;  /* 0x0000000000027941 */ /* 0x000fea0003800200 */
.L_x_26:
[----:B------:R-:W2:Y:S01]  /*1460*/  LDCU UR7, c[0x0][0x3b0] ;  /* 0x00007600ff0777ac */ /* 0x000ea20008000800 */
[----:B------:R-:W-:Y:S01]  /*1470*/  ISETP.GE.AND P0, PT, R14, UR5, PT ;  /* 0x000000050e007c0c */ /* 0x000fe2000bf06270 */
[----:B------:R-:W-:Y:S01]  /*1480*/  BSSY.RECONVERGENT B2, `(.L_x_30) ;  /* 0x0000026000027945 */ /* 0x000fe20003800200 */
[----:B------:R-:W-:Y:S01]  /*1490*/  IADD3 R13, P1, PT, R13, R16, RZ ;  /* 0x000000100d0d7210 */ /* 0x000fe20007f3e0ff */
[----:B------:R-:W3:Y:S01]  /*14a0*/  LDCU UR8, c[0x0][0x3b8] ;  /* 0x00007700ff0877ac */ /* 0x000ee20008000800 */
[----:B------:R-:W-:Y:S01]  /*14b0*/  ISETP.LT.OR P0, PT, R22, UR4, !P0 ;  /* 0x0000000416007c0c */ /* 0x000fe2000c701670 */
[----:B------:R-:W-:Y:S01]  /*14c0*/  FMUL R7, R7, R8 ;  /* 0x0000000807077220 */ /* 0x000fe20000400000 */
[----:B------:R-:W-:Y:S01]  /*14d0*/  MOV R16, R18 ;  /* 0x0000001200107202 */ /* 0x000fe20000000f00 */
[----:B------:R-:W0:Y:S01]  /*14e0*/  LDCU UR9, c[0x0][0x3a8] ;  /* 0x00007500ff0977ac */ /* 0x000e220008000800 */
[----:B------:R-:W-:Y:S01]  /*14f0*/  IMAD.X R15, R15, 0x1, R23, P1 ;  /* 0x000000010f0f7824 */ /* 0x000fe200008e0617 */
[----:B------:R-:W-:Y:S01]  /*1500*/  ISETP.LT.OR P1, PT, R18, UR6, P0 ;  /* 0x0000000612007c0c */ /* 0x000fe20008721670 */
[----:B------:R-:W4:Y:S01]  /*1510*/  LDCU.64 UR10, c[0x0][0x398] ;  /* 0x00007300ff0a77ac */ /* 0x000f220008000a00 */
[----:B------:R-:W-:-:S02]  /*1520*/  MOV R17, R19 ;  /* 0x0000001300117202 */ /* 0x000fc40000000f00 */
[----:B--2---:R-:W-:-:S04]  /*1530*/  ISETP.GT.OR P1, PT, R4, UR7, P1 ;  /* 0x0000000704007c0c */ /* 0x004fc80008f24670 */
[----:B---3--:R-:W-:Y:S01]  /*1540*/  ISETP.GT.OR P1, PT, R3, UR8, P1 ;  /* 0x0000000803007c0c */ /* 0x008fe20008f24670 */
[----:B01----:R-:W-:-:S03]  /*1550*/  IMAD R0, R15, UR9, RZ ;  /* 0x000000090f007c24 */ /* 0x003fc6000f8e02ff */
[----:B------:R-:W-:Y:S01]  /*1560*/  ISETP.GT.OR P1, PT, R18, R9, P1 ;  /* 0x000000091200720c */ /* 0x000fe20000f24670 */
[----:B------:R-:W-:-:S04]  /*1570*/  IMAD.WIDE.U32 R16, R13, UR9, R16 ;  /* 0x000000090d107c25 */ /* 0x000fc8000f8e0010 */
[----:B------:R-:W-:Y:S01]  /*1580*/  IMAD R13, R13, UR15, R0 ;  /* 0x0000000f0d0d7c24 */ /* 0x000fe2000f8e0200 */
[----:B----4-:R-:W-:-:S03]  /*1590*/  LEA R14, P2, R16, UR10, 0x2 ;  /* 0x0000000a100e7c11 */ /* 0x010fc6000f8410ff */
        /* <DEDUP_REMOVED lines=18> */
.L_x_33:
[----:B------:R-:W-:Y:S05]  /*16c0*/  BSYNC.RECONVERGENT B3 ;  /* 0x0000000000037941 */ /* 0x000fea0003800200 */
.L_x_32:
[----:B------:R0:W-:Y:S02]  /*16d0*/  REDG.E.ADD.F32.FTZ.RN.STRONG.GPU desc[UR12][R14.64+0x10], R0 ;  /* 0x000010000e0079a6 */ /* 0x0001e4000c12f30c */
.L_x_31:
[----:B------:R-:W-:Y:S05]  /*16e0*/  BSYNC.RECONVERGENT B2 ;  /* 0x0000000000027941 */ /* 0x000fea0003800200 */
.L_x_30:
[----:B------:R-:W1:Y:S01]  /*16f0*/  LDCU UR4, c[0x0][0x3b0] ;  /* 0x00007600ff0477ac */ /* 0x000e620008000800 */
[----:B------:R-:W-:Y:S01]  /*1700*/  ISETP.LT.OR P0, PT, R12, UR6, P0 ;  /* 0x000000060c007c0c */ /* 0x000fe20008701670 */
[----:B------:R-:W2:Y:S01]  /*1710*/  LDCU UR5, c[0x0][0x3b8] ;  /* 0x00007700ff0577ac */ /* 0x000ea20008000800 */
[----:B------:R-:W3:Y:S02]  /*1720*/  LDCU UR7, c[0x0][0x3c0] ;  /* 0x00007800ff0777ac */ /* 0x000ee40008000800 */
[----:B-1----:R-:W-:-:S04]  /*1730*/  ISETP.GT.OR P0, PT, R4, UR4, P0 ;  /* 0x0000000404007c0c */ /* 0x002fc80008704670 */
[----:B--2---:R-:W-:-:S04]  /*1740*/  ISETP.GT.OR P0, PT, R3, UR5, P0 ;  /* 0x0000000503007c0c */ /* 0x004fc80008704670 */
[----:B---3--:R-:W-:-:S13]  /*1750*/  ISETP.GT.OR P0, PT, R18, UR7, P0 ;  /* 0x0000000712007c0c */ /* 0x008fda0008704670 */
[----:B------:R-:W-:Y:S05]  /*1760*/  @P0 EXIT ;  /* 0x000000000000094d */ /* 0x000fea0003800000 */
        /* <DEDUP_REMOVED lines=15> */
.L_x_35:
[----:B------:R-:W-:Y:S05]  /*1860*/  BSYNC.RECONVERGENT B2 ;  /* 0x0000000000027941 */ /* 0x000fea0003800200 */
.L_x_34:
[----:B------:R-:W-:Y:S01]  /*1870*/  REDG.E.ADD.F32.FTZ.RN.STRONG.GPU desc[UR12][R14.64+0x14], R0 ;  /* 0x000014000e0079a6 */ /* 0x000fe2000c12f30c */
[----:B------:R-:W-:Y:S05]  /*1880*/  EXIT ;  /* 0x000000000000794d */ /* 0x000fea0003800000 */
        .weak           $__internal_0_$__cuda_sm3x_div_rn_noftz_f32_slowpath
        .type           $__internal_0_$__cuda_sm3x_div_rn_noftz_f32_slowpath,@function
        .size           $__internal_0_$__cuda_sm3x_div_rn_noftz_f32_slowpath,(.L_x_104 - $__internal_0_$__cuda_sm3x_div_rn_noftz_f32_slowpath)
$__internal_0_$__cuda_sm3x_div_rn_noftz_f32_slowpath:
[----:B------:R-:W-:Y:S01]  /*1890*/  SHF.R.U32.HI R24, RZ, 0x17, R6 ;  /* 0x00000017ff187819 */ /* 0x000fe20000011606 */
[----:B------:R-:W-:Y:S01]  /*18a0*/  BSSY.RECONVERGENT B0, `(.L_x_36) ;  /* 0x0000063000007945 */ /* 0x000fe20003800200 */
[----:B------:R-:W-:Y:S02]  /*18b0*/  SHF.R.U32.HI R27, RZ, 0x17, R0 ;  /* 0x00000017ff1b7819 */ /* 0x000fe40000011600 */
[----:B------:R-:W-:Y:S02]  /*18c0*/  LOP3.LUT R24, R24, 0xff, RZ, 0xc0, !PT ;  /* 0x000000ff18187812 */ /* 0x000fe400078ec0ff */
[----:B------:R-:W-:Y:S02]  /*18d0*/  LOP3.LUT R27, R27, 0xff, RZ, 0xc0, !PT ;  /* 0x000000ff1b1b7812 */ /* 0x000fe400078ec0ff */
[----:B------:R-:W-:Y:S01]  /*18e0*/  MOV R30, R6 ;  /* 0x00000006001e7202 */ /* 0x000fe20000000f00 */
[----:B------:R-:W-:Y:S01]  /*18f0*/  VIADD R28, R24, 0xffffffff ;  /* 0xffffffff181c7836 */ /* 0x000fe20000000000 */
[----:B------:R-:W-:-:S04]  /*1900*/  IADD3 R29, PT, PT, R27, -0x1, RZ ;  /* 0xffffffff1b1d7810 */ /* 0x000fc80007ffe0ff */
[----:B------:R-:W-:-:S04]  /*1910*/  ISETP.GT.U32.AND P1, PT, R28, 0xfd, PT ;  /* 0x000000fd1c00780c */ /* 0x000fc80003f24070 */
[----:B------:R-:W-:-:S13]  /*1920*/  ISETP.GT.U32.OR P1, PT, R29, 0xfd, P1 ;  /* 0x000000fd1d00780c */ /* 0x000fda0000f24470 */
[----:B------:R-:W-:Y:S01]  /*1930*/  @!P1 IMAD.MOV.U32 R25, RZ, RZ, RZ ;  /* 0x000000ffff199224 */ /* 0x000fe200078e00ff */
[----:B------:R-:W-:Y:S06]  /*1940*/  @!P1 BRA `(.L_x_37) ;  /* 0x00000000005c9947 */ /* 0x000fec0003800000 */
[----:B------:R-:W-:Y:S02]  /*1950*/  FSETP.GTU.FTZ.AND P1, PT, |R0|, +INF , PT ;  /* 0x7f8000000000780b */ /* 0x000fe40003f3c200 */
[----:B------:R-:W-:-:S04]  /*1960*/  FSETP.GTU.FTZ.AND P2, PT, |R6|, +INF , PT ;  /* 0x7f8000000600780b */ /* 0x000fc80003f5c200 */
[----:B------:R-:W-:-:S13]  /*1970*/  PLOP3.LUT P1, PT, P1, P2, PT, 0xf8, 0x8f ;  /* 0x00000000008f781c */ /* 0x000fda0000f25f70 */
[----:B------:R-:W-:Y:S05]  /*1980*/  @P1 BRA `(.L_x_38) ;  /* 0x00000004004c1947 */ /* 0x000fea0003800000 */
[----:B------:R-:W-:-:S13]  /*1990*/  LOP3.LUT P1, RZ, R30, 0x7fffffff, R0, 0xc8, !PT ;  /* 0x7fffffff1eff7812 */ /* 0x000fda000782c800 */
[----:B------:R-:W-:Y:S05]  /*19a0*/  @!P1 BRA `(.L_x_39) ;  /* 0x00000004003c9947 */ /* 0x000fea0003800000 */
[----:B------:R-:W-:Y:S02]  /*19b0*/  FSETP.NEU.FTZ.AND P3, PT, |R0|, +INF , PT ;  /* 0x7f8000000000780b */ /* 0x000fe40003f7d200 */
[----:B------:R-:W-:Y:S02]  /*19c0*/  FSETP.NEU.FTZ.AND P2, PT, |R6|, +INF , PT ;  /* 0x7f8000000600780b */ /* 0x000fe40003f5d200 */
[----:B------:R-:W-:-:S11]  /*19d0*/  FSETP.NEU.FTZ.AND P1, PT, |R0|, +INF , PT ;  /* 0x7f8000000000780b */ /* 0x000fd60003f3d200 */
[----:B------:R-:W-:Y:S05]  /*19e0*/  @!P2 BRA !P3, `(.L_x_39) ;  /* 0x00000004002ca947 */ /* 0x000fea0005800000 */
[----:B------:R-:W-:-:S04]  /*19f0*/  LOP3.LUT P3, RZ, R0, 0x7fffffff, RZ, 0xc0, !PT ;  /* 0x7fffffff00ff7812 */ /* 0x000fc8000786c0ff */
[----:B------:R-:W-:-:S13]  /*1a00*/  PLOP3.LUT P2, PT, P2, P3, PT, 0x2f, 0xf2 ;  /* 0x0000000000f2781c */ /* 0x000fda0001746577 */
[----:B------:R-:W-:Y:S05]  /*1a10*/  @P2 BRA `(.L_x_40) ;  /* 0x0000000400182947 */ /* 0x000fea0003800000 */
[----:B------:R-:W-:-:S04]  /*1a20*/  LOP3.LUT P2, RZ, R30, 0x7fffffff, RZ, 0xc0, !PT ;  /* 0x7fffffff1eff7812 */ /* 0x000fc8000784c0ff */
[----:B------:R-:W-:-:S13]  /*1a30*/  PLOP3.LUT P1, PT, P1, P2, PT, 0x2f, 0xf2 ;  /* 0x0000000000f2781c */ /* 0x000fda0000f24577 */
[----:B------:R-:W-:Y:S05]  /*1a40*/  @P1 BRA `(.L_x_41) ;  /* 0x0000000400001947 */ /* 0x000fea0003800000 */
[----:B------:R-:W-:Y:S02]  /*1a50*/  ISETP.GE.AND P1, PT, R29, RZ, PT ;  /* 0x000000ff1d00720c */ /* 0x000fe40003f26270 */
[----:B------:R-:W-:-:S11]  /*1a60*/  ISETP.GE.AND P2, PT, R28, RZ, PT ;  /* 0x000000ff1c00720c */ /* 0x000fd60003f46270 */
[----:B------:R-:W-:Y:S01]  /*1a70*/  @P1 MOV R25, RZ ;  /* 0x000000ff00191202 */ /* 0x000fe20000000f00 */
[----:B------:R-:W-:Y:S01]  /*1a80*/  @!P1 FFMA R0, R0, 1.84467440737095516160e+19, RZ ;  /* 0x5f80000000009823 */ /* 0x000fe200000000ff */
[----:B------:R-:W-:Y:S01]  /*1a90*/  @!P1 MOV R25, 0xffffffc0 ;  /* 0xffffffc000199802 */ /* 0x000fe20000000f00 */
[----:B------:R-:W-:-:S04]  /*1aa0*/  @!P2 FFMA R30, R6, 1.84467440737095516160e+19, RZ ;  /* 0x5f800000061ea823 */ /* 0x000fc800000000ff */
[----:B------:R-:W-:-:S07]  /*1ab0*/  @!P2 VIADD R25, R25, 0x40 ;  /* 0x000000401919a836 */ /* 0x000fce0000000000 */
.L_x_37:
[----:B------:R-:W-:Y:S01]  /*1ac0*/  LEA R29, R24, 0xc0800000, 0x17 ;  /* 0xc0800000181d7811 */ /* 0x000fe200078eb8ff */
[----:B------:R-:W-:Y:S01]  /*1ad0*/  BSSY.RECONVERGENT B1, `(.L_x_42) ;  /* 0x0000036000017945 */ /* 0x000fe20003800200 */
[----:B------:R-:W-:Y:S02]  /*1ae0*/  IADD3 R27, PT, PT, R27, -0x7f, RZ ;  /* 0xffffff811b1b7810 */ /* 0x000fe40007ffe0ff */
[----:B------:R-:W-:-:S03]  /*1af0*/  IADD3 R32, PT, PT, -R29, R30, RZ ;  /* 0x0000001e1d207210 */ /* 0x000fc60007ffe1ff */
[----:B------:R-:W-:Y:S01]  /*1b00*/  IMAD R0, R27, -0x800000, R0 ;  /* 0xff8000001b007824 */ /* 0x000fe200078e0200 */
[----:B------:R-:W0:Y:S01]  /*1b10*/  MUFU.RCP R28, R32 ;  /* 0x00000020001c7308 */ /* 0x000e220000001000 */
[----:B------:R-:W-:-:S04]  /*1b20*/  FADD.FTZ R29, -R32, -RZ ;  /* 0x800000ff201d7221 */ /* 0x000fc80000010100 */
[----:B0-----:R-:W-:-:S04]  /*1b30*/  FFMA R31, R28, R29, 1 ;  /* 0x3f8000001c1f7423 */ /* 0x001fc8000000001d */
[----:B------:R-:W-:-:S04]  /*1b40*/  FFMA R31, R28, R31, R28 ;  /* 0x0000001f1c1f7223 */ /* 0x000fc8000000001c */
[----:B------:R-:W-:-:S04]  /*1b50*/  FFMA R28, R0, R31, RZ ;  /* 0x0000001f001c7223 */ /* 0x000fc800000000ff */
[----:B------:R-:W-:-:S04]  /*1b60*/  FFMA R30, R29, R28, R0 ;  /* 0x0000001c1d1e7223 */ /* 0x000fc80000000000 */
[----:B------:R-:W-:Y:S01]  /*1b70*/  FFMA R30, R31, R30, R28 ;  /* 0x0000001e1f1e7223 */ /* 0x000fe2000000001c */
[----:B------:R-:W-:-:S03]  /*1b80*/  IADD3 R28, PT, PT, R27, 0x7f, -R24 ;  /* 0x0000007f1b1c7810 */ /* 0x000fc60007ffe818 */
[----:B------:R-:W-:Y:S02]  /*1b90*/  FFMA R29, R29, R30, R0 ;  /* 0x0000001e1d1d7223 */ /* 0x000fe40000000000 */
[----:B------:R-:W-:Y:S02]  /*1ba0*/  IMAD.IADD R25, R28, 0x1, R25 ;  /* 0x000000011c197824 */ /* 0x000fe400078e0219 */
[----:B------:R-:W-:-:S05]  /*1bb0*/  FFMA R0, R31, R29, R30 ;  /* 0x0000001d1f007223 */ /* 0x000fca000000001e */
[----:B------:R-:W-:-:S04]  /*1bc0*/  SHF.R.U32.HI R24, RZ, 0x17, R0 ;  /* 0x00000017ff187819 */ /* 0x000fc80000011600 */
[----:B------:R-:W-:-:S04]  /*1bd0*/  LOP3.LUT R24, R24, 0xff, RZ, 0xc0, !PT ;  /* 0x000000ff18187812 */ /* 0x000fc800078ec0ff */
[----:B------:R-:W-:-:S04]  /*1be0*/  IADD3 R24, PT, PT, R24, R25, RZ ;  /* 0x0000001918187210 */ /* 0x000fc80007ffe0ff */
[----:B------:R-:W-:-:S04]  /*1bf0*/  IADD3 R27, PT, PT, R24, -0x1, RZ ;  /* 0xffffffff181b7810 */ /* 0x000fc80007ffe0ff */
[----:B------:R-:W-:-:S13]  /*1c00*/  ISETP.GE.U32.AND P1, PT, R27, 0xfe, PT ;  /* 0x000000fe1b00780c */ /* 0x000fda0003f26070 */
[----:B------:R-:W-:Y:S05]  /*1c10*/  @!P1 BRA `(.L_x_43) ;  /* 0x0000000000809947 */ /* 0x000fea0003800000 */
[----:B------:R-:W-:-:S13]  /*1c20*/  ISETP.GT.AND P1, PT, R24, 0xfe, PT ;  /* 0x000000fe1800780c */ /* 0x000fda0003f24270 */
[----:B------:R-:W-:Y:S05]  /*1c30*/  @P1 BRA `(.L_x_44) ;  /* 0x00000000006c1947 */ /* 0x000fea0003800000 */
[----:B------:R-:W-:-:S13]  /*1c40*/  ISETP.GE.AND P1, PT, R24, 0x1, PT ;  /* 0x000000011800780c */ /* 0x000fda0003f26270 */
[----:B------:R-:W-:Y:S05]  /*1c50*/  @P1 BRA `(.L_x_45) ;  /* 0x0000000000741947 */ /* 0x000fea0003800000 */
[----:B------:R-:W-:Y:S02]  /*1c60*/  ISETP.GE.AND P1, PT, R24, -0x18, PT ;  /* 0xffffffe81800780c */ /* 0x000fe40003f26270 */
[----:B------:R-:W-:-:S11]  /*1c70*/  LOP3.LUT R0, R0, 0x80000000, RZ, 0xc0, !PT ;  /* 0x8000000000007812 */ /* 0x000fd600078ec0ff */
[----:B------:R-:W-:Y:S05]  /*1c80*/  @!P1 BRA `(.L_x_45) ;  /* 0x0000000000689947 */ /* 0x000fea0003800000 */
[CCC-:B------:R-:W-:Y:S01]  /*1c90*/  FFMA.RZ R25, R31.reuse, R29.reuse, R30.reuse ;  /* 0x0000001d1f197223 */ /* 0x1c0fe2000000c01e */
[C---:B------:R-:W-:Y:S02]  /*1ca0*/  VIADD R28, R24.reuse, 0x20 ;  /* 0x00000020181c7836 */ /* 0x040fe40000000000 */
[CCC-:B------:R-:W-:Y:S01]  /*1cb0*/  FFMA.RP R27, R31.reuse, R29.reuse, R30.reuse ;  /* 0x0000001d1f1b7223 */ /* 0x1c0fe2000000801e */
[----:B------:R-:W-:Y:S01]  /*1cc0*/  FFMA.RM R30, R31, R29, R30 ;  /* 0x0000001d1f1e7223 */ /* 0x000fe2000000401e */
[C---:B------:R-:W-:Y:S02]  /*1cd0*/  ISETP.NE.AND P3, PT, R24.reuse, RZ, PT ;  /* 0x000000ff1800720c */ /* 0x040fe40003f65270 */
[----:B------:R-:W-:Y:S02]  /*1ce0*/  LOP3.LUT R25, R25, 0x7fffff, RZ, 0xc0, !PT ;  /* 0x007fffff19197812 */ /* 0x000fe400078ec0ff */
[----:B------:R-:W-:Y:S02]  /*1cf0*/  ISETP.NE.AND P2, PT, R24, RZ, PT ;  /* 0x000000ff1800720c */ /* 0x000fe40003f45270 */
[----:B------:R-:W-:-:S02]  /*1d00*/  LOP3.LUT R25, R25, 0x800000, RZ, 0xfc, !PT ;  /* 0x0080000019197812 */ /* 0x000fc400078efcff */
[----:B------:R-:W-:Y:S02]  /*1d10*/  IADD3 R24, PT, PT, -R24, RZ, RZ ;  /* 0x000000ff18187210 */ /* 0x000fe40007ffe1ff */
[----:B------:R-:W-:Y:S02]  /*1d20*/  SHF.L.U32 R28, R25, R28, RZ ;  /* 0x0000001c191c7219 */ /* 0x000fe400000006ff */
[----:B------:R-:W-:Y:S02]  /*1d30*/  FSETP.NEU.FTZ.AND P1, PT, R27, R30, PT ;  /* 0x0000001e1b00720b */ /* 0x000fe40003f3d000 */
[----:B------:R-:W-:Y:S02]  /*1d40*/  SEL R24, R24, RZ, P3 ;  /* 0x000000ff18187207 */ /* 0x000fe40001800000 */
[----:B------:R-:W-:Y:S02]  /*1d50*/  ISETP.NE.AND P2, PT, R28, RZ, P2 ;  /* 0x000000ff1c00720c */ /* 0x000fe40001745270 */
[----:B------:R-:W-:-:S02]  /*1d60*/  SHF.R.U32.HI R27, RZ, R24, R25 ;  /* 0x00000018ff1b7219 */ /* 0x000fc40000011619 */
[----:B------:R-:W-:Y:S02]  /*1d70*/  PLOP3.LUT P1, PT, P1, P2, PT, 0xf8, 0x8f ;  /* 0x00000000008f781c */ /* 0x000fe40000f25f70 */
[----:B------:R-:W-:Y:S02]  /*1d80*/  SHF.R.U32.HI R25, RZ, 0x1, R27 ;  /* 0x00000001ff197819 */ /* 0x000fe4000001161b */
[----:B------:R-:W-:-:S04]  /*1d90*/  SEL R24, RZ, 0x1, !P1 ;  /* 0x00000001ff187807 */ /* 0x000fc80004800000 */
[----:B------:R-:W-:-:S04]  /*1da0*/  LOP3.LUT R24, R24, 0x1, R25, 0xf8, !PT ;  /* 0x0000000118187812 */ /* 0x000fc800078ef819 */
[----:B------:R-:W-:-:S04]  /*1db0*/  LOP3.LUT R24, R24, R27, RZ, 0xc0, !PT ;  /* 0x0000001b18187212 */ /* 0x000fc800078ec0ff */
[----:B------:R-:W-:-:S04]  /*1dc0*/  IADD3 R25, PT, PT, R25, R24, RZ ;  /* 0x0000001819197210 */ /* 0x000fc80007ffe0ff */
[----:B------:R-:W-:Y:S01]  /*1dd0*/  LOP3.LUT R0, R25, R0, RZ, 0xfc, !PT ;  /* 0x0000000019007212 */ /* 0x000fe200078efcff */
[----:B------:R-:W-:Y:S06]  /*1de0*/  BRA `(.L_x_45) ;  /* 0x0000000000107947 */ /* 0x000fec0003800000 */
.L_x_44:
[----:B------:R-:W-:-:S04]  /*1df0*/  LOP3.LUT R0, R0, 0x80000000, RZ, 0xc0, !PT ;  /* 0x8000000000007812 */ /* 0x000fc800078ec0ff */
[----:B------:R-:W-:Y:S01]  /*1e00*/  LOP3.LUT R0, R0, 0x7f800000, RZ, 0xfc, !PT ;  /* 0x7f80000000007812 */ /* 0x000fe200078efcff */
[----:B------:R-:W-:Y:S06]  /*1e10*/  BRA `(.L_x_45) ;  /* 0x0000000000047947 */ /* 0x000fec0003800000 */
.L_x_43:
[----:B------:R-:W-:-:S07]  /*1e20*/  IMAD R0, R25, 0x800000, R0 ;  /* 0x0080000019007824 */ /* 0x000fce00078e0200 */
.L_x_45:
[----:B------:R-:W-:Y:S05]  /*1e30*/  BSYNC.RECONVERGENT B1 ;  /* 0x0000000000017941 */ /* 0x000fea0003800200 */
.L_x_42:
[----:B------:R-:W-:Y:S05]  /*1e40*/  BRA `(.L_x_46) ;  /* 0x0000000000207947 */ /* 0x000fea0003800000 */
.L_x_41:
[----:B------:R-:W-:-:S04]  /*1e50*/  LOP3.LUT R0, R30, 0x80000000, R0, 0x48, !PT ;  /* 0x800000001e007812 */ /* 0x000fc800078e4800 */
[----:B------:R-:W-:Y:S01]  /*1e60*/  LOP3.LUT R0, R0, 0x7f800000, RZ, 0xfc, !PT ;  /* 0x7f80000000007812 */ /* 0x000fe200078efcff */
[----:B------:R-:W-:Y:S06]  /*1e70*/  BRA `(.L_x_46) ;  /* 0x0000000000147947 */ /* 0x000fec0003800000 */
.L_x_40:
[----:B------:R-:W-:Y:S01]  /*1e80*/  LOP3.LUT R0, R30, 0x80000000, R0, 0x48, !PT ;  /* 0x800000001e007812 */ /* 0x000fe200078e4800 */
[----:B------:R-:W-:Y:S06]  /*1e90*/  BRA `(.L_x_46) ;  /* 0x00000000000c7947 */ /* 0x000fec0003800000 */
.L_x_39:
[----:B------:R-:W0:Y:S01]  /*1ea0*/  MUFU.RSQ R0, -QNAN ;  /* 0xffc0000000007908 */ /* 0x000e220000001400 */
[----:B------:R-:W-:Y:S05]  /*1eb0*/  BRA `(.L_x_46) ;  /* 0x0000000000047947 */ /* 0x000fea0003800000 */
.L_x_38:
[----:B------:R-:W-:-:S07]  /*1ec0*/  FADD.FTZ R0, R0, R6 ;  /* 0x0000000600007221 */ /* 0x000fce0000010000 */
.L_x_46:
[----:B------:R-:W-:Y:S05]  /*1ed0*/  BSYNC.RECONVERGENT B0 ;  /* 0x0000000000007941 */ /* 0x000fea0003800200 */
.L_x_36:
[----:B------:R-:W-:Y:S01]  /*1ee0*/  HFMA2 R25, -RZ, RZ, 0, 0 ;  /* 0x00000000ff197431 */ /* 0x000fe200000001ff */
[----:B------:R-:W-:-:S04]  /*1ef0*/  MOV R24, R2 ;  /* 0x0000000200187202 */ /* 0x000fc80000000f00 */
[----:B0-----:R-:W-:Y:S05]  /*1f00*/  RET.REL.NODEC R24 `(_Z20source_inject_kernelPKfS0_S0_Pfiiiiiiiiiiffffffiii) ;  /* 0xffffffe0183c7950 */ /* 0x001fea0003c3ffff */
.L_x_47:
[----:B------:R-:W-:-:S00]  /*1f10*/  BRA `(.L_x_47) ;  /* 0xfffffffc00fc7947 */ /* 0x000fc0000383ffff */
[----:B------:R-:W-:-:S00]  /*1f20*/  NOP ;  /* 0x0000000000007918 */ /* 0x000fc00000000000 */
        /* <DEDUP_REMOVED lines=13> */
.L_x_104:


//--------------------- .text._Z27stencil_update_plane_kernelPKfS0_Pfiiiiiiiiiiiifffff --------------------------
	.section	.text._Z27stencil_update_plane_kernelPKfS0_Pfiiiiiiiiiiiifffff,"ax",@progbits
	.align	128
        .global         _Z27stencil_update_plane_kernelPKfS0_Pfiiiiiiiiiiiifffff
        .type           _Z27stencil_update_plane_kernelPKfS0_Pfiiiiiiiiiiiifffff,@function
        .size           _Z27stencil_update_plane_kernelPKfS0_Pfiiiiiiiiiiiifffff,(.L_x_105 - _Z27stencil_update_plane_kernelPKfS0_Pfiiiiiiiiiiiifffff)
        .other          _Z27stencil_update_plane_kernelPKfS0_Pfiiiiiiiiiiiifffff,@"STO_CUDA_ENTRY STV_DEFAULT"
_Z27stencil_update_plane_kernelPKfS0_Pfiiiiiiiiiiiifffff:
.text._Z27stencil_update_plane_kernelPKfS0_Pfiiiiiiiiiiiifffff:
[----:B------:R-:W-:Y:S01]  /*0000*/  LDC R1, c[0x0][0x37c] ;  /* 0x0000df00ff017b82 */ /* 0x000fe20000000800 */
[----:B------:R-:W0:Y:S07]  /*0010*/  S2R R0, SR_CTAID.Y ;  /* 0x0000000000007919 */ /* 0x000e2e0000002600 */
[----:B------:R-:W1:Y:S01]  /*0020*/  LDC.64 R4, c[0x0][0x3a8] ;  /* 0x0000ea00ff047b82 */ /* 0x000e620000000a00 */
[----:B------:R-:W2:Y:S01]  /*0030*/  LDCU.64 UR8, c[0x0][0x3b0] ;  /* 0x00007600ff0877ac */ /* 0x000ea20008000a00 */
[----:B------:R-:W0:Y:S01]  /*0040*/  S2R R7, SR_TID.Y ;  /* 0x0000000000077919 */ /* 0x000e220000002200 */
[----:B------:R-:W3:Y:S01]  /*0050*/  LDCU UR5, c[0x0][0x3b8] ;  /* 0x00007700ff0577ac */ /* 0x000ee20008000800 */
[----:B------:R-:W4:Y:S04]  /*0060*/  S2R R13, SR_CTAID.X ;  /* 0x00000000000d7919 */ /* 0x000f280000002500 */
[----:B------:R-:W5:Y:S01]  /*0070*/  S2UR UR6, SR_CTAID.Z ;  /* 0x00000000000679c3 */ /* 0x000f620000002700 */
[----:B------:R-:W5:Y:S01]  /*0080*/  LDCU UR4, c[0x0][0x3a4] ;  /* 0x00007480ff0477ac */ /* 0x000f620008000800 */
[----:B------:R-:W4:Y:S01]  /*0090*/  S2R R6, SR_TID.X ;  /* 0x0000000000067919 */ /* 0x000f220000002100 */
[----:B-----5:R-:W-:Y:S01]  /*00a0*/  ULEA UR6, UR6, UR4, 0x6 ;  /* 0x0000000406067291 */ /* 0x020fe2000f8e30ff */
[----:B0-----:R-:W-:-:S04]  /*00b0*/  IMAD R0, R0, 0x8, R7 ;  /* 0x0000000800007824 */ /* 0x001fc800078e0207 */
[----:B-1----:R-:W-:Y:S02]  /*00c0*/  IMAD.IADD R0, R0, 0x1, R5 ;  /* 0x0000000100007824 */ /* 0x002fe400078e0205 */
[----:B----4-:R-:W-:-:S03]  /*00d0*/  IMAD R13, R13, 0x20, R6 ;  /* 0x000000200d0d7824 */ /* 0x010fc600078e0206 */
[----:B--2---:R-:W-:Y:S01]  /*00e0*/  ISETP.GT.AND P0, PT, R0, UR8, PT ;  /* 0x0000000800007c0c */ /* 0x004fe2000bf04270 */
[----:B------:R-:W-:-:S05]  /*00f0*/  VIADD R13, R13, UR9 ;  /* 0x000000090d0d7c36 */ /* 0x000fca0008000000 */
[----:B---3--:R-:W-:-:S13]  /*0100*/  ISETP.GT.OR P0, PT, R13, UR5, P0 ;  /* 0x000000050d007c0c */ /* 0x008fda0008704670 */
[----:B------:R-:W-:Y:S05]  /*0110*/  @P0 EXIT ;  /* 0x000000000000094d */ /* 0x000fea0003800000 */
[----:B------:R-:W-:-:S04]  /*0120*/  ISETP.GE.AND P0, PT, R13, UR9, PT ;  /* 0x000000090d007c0c */ /* 0x000fc8000bf06270 */
[----:B------:R-:W-:-:S13]  /*0130*/  ISETP.LT.OR P0, PT, R0, R5, !P0 ;  /* 0x000000050000720c */ /* 0x000fda0004701670 */
[----:B------:R-:W-:Y:S05]  /*0140*/  @P0 EXIT ;  /* 0x000000000000094d */ /* 0x000fea0003800000 */
[----:B------:R-:W0:Y:S01]  /*0150*/  LDCU.64 UR4, c[0x0][0x398] ;  /* 0x00007300ff0477ac */ /* 0x000e220008000a00 */
[----:B------:R-:W1:Y:S01]  /*0160*/  S2R R5, SR_CgaCtaId ;  /* 0x0000000000057919 */ /* 0x000e620000008800 */
[----:B------:R-:W-:Y:S01]  /*0170*/  VIADD R2, R0, 0x4 ;  /* 0x0000000400027836 */ /* 0x000fe20000000000 */
[----:B------:R-:W-:Y:S01]  /*0180*/  MOV R0, 0x400 ;  /* 0x0000040000007802 */ /* 0x000fe20000000f00 */
[----:B------:R-:W2:Y:S01]  /*0190*/  LDCU UR20, c[0x0][0x3a0] ;  /* 0x00007400ff1477ac */ /* 0x000ea20008000800 */
[----:B------:R-:W-:Y:S01]  /*01a0*/  SHF.R.S32.HI R15, RZ, 0x1f, R13 ;  /* 0x0000001fff0f7819 */ /* 0x000fe2000001140d */
[----:B------:R-:W-:Y:S01]  /*01b0*/  IMAD.U32 R17, RZ, RZ, UR6 ;  /* 0x00000006ff117e24 */ /* 0x000fe2000f8e00ff */
[----:B------:R-:W-:Y:S01]  /*01c0*/  BSSY.RECONVERGENT B0, `(.L_x_48) ;  /* 0x000003b000007945 */ /* 0x000fe20003800200 */
[----:B------:R-:W3:Y:S03]  /*01d0*/  LDCU UR13, c[0x0][0x3bc] ;  /* 0x00007780ff0d77ac */ /* 0x000ee60008000800 */
[----:B------:R-:W-:Y:S01]  /*01e0*/  VIADDMNMX R17, R17, 0x3f, R4, PT ;  /* 0x0000003f11117846 */ /* 0x000fe20003800104 */
[----:B------:R-:W-:Y:S01]  /*01f0*/  UIADD3 UR7, UPT, UPT, UR6, 0x2, URZ ;  /* 0x0000000206077890 */ /* 0x000fe2000fffe0ff */
[----:B------:R-:W4:Y:S02]  /*0200*/  LDCU.64 UR18, c[0x0][0x388] ;  /* 0x00007100ff1277ac */ /* 0x000f240008000a00 */
[----:B------:R-:W-:Y:S01]  /*0210*/  R2UR UR28, R17 ;  /* 0x00000000111c72ca */ /* 0x000fe200000e0000 */
[----:B0-----:R-:W-:-:S02]  /*0220*/  UIMAD.WIDE UR8, UR5, UR4, URZ ;  /* 0x00000004050872a5 */ /* 0x001fc4000f8e02ff */
[----:B------:R-:W-:Y:S01]  /*0230*/  IMAD.U32 R9, RZ, RZ, UR7 ;  /* 0x00000007ff097e24 */ /* 0x000fe2000f8e00ff */
[----:B------:R-:W0:Y:S01]  /*0240*/  LDCU.64 UR24, c[0x0][0x358] ;  /* 0x00006b00ff1877ac */ /* 0x000e220008000a00 */
[----:B--2---:R-:W-:Y:S01]  /*0250*/  IMAD.WIDE R2, R2, UR20, RZ ;  /* 0x0000001402027c25 */ /* 0x004fe2000f8e02ff */
[----:B------:R-:W-:Y:S01]  /*0260*/  LOP3.LUT R12, R13, UR20, RZ, 0xfc, !PT ;  /* 0x000000140d0c7c12 */ /* 0x000fe2000f8efcff */
[----:B------:R-:W-:Y:S02]  /*0270*/  USHF.R.S32.HI UR26, URZ, 0x1f, UR20 ;  /* 0x0000001fff1a7899 */ /* 0x000fe40008011414 */
[----:B------:R-:W-:Y:S01]  /*0280*/  UIMAD UR11, UR9, UR20, URZ ;  /* 0x00000014090b72a4 */ /* 0x000fe2000f8e02ff */
[----:B------:R-:W-:Y:S01]  /*0290*/  LOP3.LUT P4, R12, R12, 0x3, RZ, 0xc0, !PT ;  /* 0x000000030c0c7812 */ /* 0x000fe2000788c0ff */
[----:B------:R-:W-:Y:S02]  /*02a0*/  UIMAD.WIDE.U32 UR14, UR8, UR20, URZ ;  /* 0x00000014080e72a5 */ /* 0x000fe4000f8e00ff */
[----:B------:R-:W-:-:S02]  /*02b0*/  UIMAD UR11, UR8, UR26, UR11 ;  /* 0x0000001a080b72a4 */ /* 0x000fc4000f8e020b */
[----:B------:R-:W-:Y:S02]  /*02c0*/  UIMAD.WIDE UR4, UR20, UR5, URZ ;  /* 0x00000005140472a5 */ /* 0x000fe4000f8e02ff */
[----:B------:R-:W-:Y:S02]  /*02d0*/  UIADD3 UR12, UPT, UPT, UR15, UR11, URZ ;  /* 0x0000000b0f0c7290 */ /* 0x000fe4000fffe0ff */
[----:B------:R-:W-:Y:S02]  /*02e0*/  USHF.R.S32.HI UR9, URZ, 0x1f, UR7 ;  /* 0x0000001fff097899 */ /* 0x000fe40008011407 */
[----:B------:R-:W-:Y:S01]  /*02f0*/  UIMAD UR8, UR5, UR7, URZ ;  /* 0x00000007050872a4 */ /* 0x000fe2000f8e02ff */
[----:B------:R-:W-:Y:S01]  /*0300*/  IMAD.WIDE.U32 R8, R9, UR4, R2 ;  /* 0x0000000409087c25 */ /* 0x000fe2000f8e0002 */
[----:B---3--:R-:W-:Y:S02]  /*0310*/  USHF.R.S32.HI UR10, URZ, 0x1f, UR13 ;  /* 0x0000001fff0a7899 */ /* 0x008fe4000801140d */
[----:B------:R-:W-:-:S02]  /*0320*/  UIMAD UR7, UR12, UR13, URZ ;  /* 0x0000000d0c0772a4 */ /* 0x000fc4000f8e02ff */
[----:B------:R-:W-:Y:S01]  /*0330*/  UIMAD UR8, UR4, UR9, UR8 ;  /* 0x00000009040872a4 */ /* 0x000fe2000f8e0208 */
[----:B------:R-:W-:Y:S01]  /*0340*/  IADD3 R11, P0, PT, R13, R8, RZ ;  /* 0x000000080d0b7210 */ /* 0x000fe20007f1e0ff */
[----:B------:R-:W-:Y:S01]  /*0350*/  UIMAD.WIDE.U32 UR16, UR14, UR13, URZ ;  /* 0x0000000d0e1072a5 */ /* 0x000fe2000f8e00ff */
[----:B-1----:R-:W-:Y:S01]  /*0360*/  LEA R8, R5, R0, 0x18 ;  /* 0x0000000005087211 */ /* 0x002fe200078ec0ff */
[----:B------:R-:W-:Y:S02]  /*0370*/  UIMAD UR7, UR10, UR14, UR7 ;  /* 0x0000000e0a0772a4 */ /* 0x000fe4000f8e0207 */
[----:B------:R-:W-:Y:S02]  /*0380*/  IADD3.X R10, PT, PT, R15, UR8, R9, P0, !PT ;  /* 0x000000080f0a7c10 */ /* 0x000fe400087fe409 */
[----:B------:R-:W-:Y:S01]  /*0390*/  UIADD3 UR7, UPT, UPT, UR17, UR7, URZ ;  /* 0x0000000711077290 */ /* 0x000fe2000fffe0ff */
[----:B------:R-:W-:Y:S01]  /*03a0*/  IADD3 R19, P0, PT, R11, UR16, RZ ;  /* 0x000000100b137c10 */ /* 0x000fe2000ff1e0ff */
[----:B------:R-:W-:-:S03]  /*03b0*/  IMAD R5, R7, 0x94, R8 ;  /* 0x0000009407057824 */ /* 0x000fc600078e0208 */
[----:B----4-:R-:W-:Y:S01]  /*03c0*/  LEA R16, P1, R19, UR18, 0x2 ;  /* 0x0000001213107c11 */ /* 0x010fe2000f8210ff */
[----:B------:R-:W-:Y:S01]  /*03d0*/  IMAD R5, R6, 0x4, R5 ;  /* 0x0000000406057824 */ /* 0x000fe200078e0205 */
[----:B------:R-:W-:-:S04]  /*03e0*/  IADD3.X R0, PT, PT, R10, UR7, RZ, P0, !PT ;  /* 0x000000070a007c10 */ /* 0x000fc800087fe4ff */
[----:B------:R-:W-:Y:S01]  /*03f0*/  LEA.HI.X R17, R19, UR19, R0, 0x2, P1 ;  /* 0x0000001313117c11 */ /* 0x000fe200088f1400 */
[----:B0-----:R-:W-:Y:S06]  /*0400*/  @P4 BRA `(.L_x_49) ;  /* 0x0000000000504947 */ /* 0x001fec0003800000 */
[----:B------:R-:W-:Y:S01]  /*0410*/  LOP3.LUT R14, R6, 0x3, RZ, 0xc0, !PT ;  /* 0x00000003060e7812 */ /* 0x000fe200078ec0ff */
[----:B------:R-:W-:-:S03]  /*0420*/  IMAD.U32 R21, RZ, RZ, UR7 ;  /* 0x00000007ff157e24 */ /* 0x000fc6000f8e00ff */
[----:B------:R-:W-:-:S04]  /*0430*/  IADD3 R9, P0, P1, R11, UR16, -R14 ;  /* 0x000000100b097c10 */ /* 0x000fc8000f91e80e */
[----:B------:R-:W-:Y:S02]  /*0440*/  IADD3.X R10, PT, PT, R21, -0x1, R10, P0, P1 ;  /* 0xffffffff150a7810 */ /* 0x000fe400007e240a */
[----:B------:R-:W-:-:S04]  /*0450*/  LEA R8, P0, R9, UR18, 0x2 ;  /* 0x0000001209087c11 */ /* 0x000fc8000f8010ff */
[----:B------:R-:W-:-:S06]  /*0460*/  LEA.HI.X R9, R9, UR19, R10, 0x2, P0 ;  /* 0x0000001309097c11 */ /* 0x000fcc00080f140a */
[----:B------:R-:W5:Y:S01]  /*0470*/  LDG.E.128.CONSTANT R8, desc[UR24][R8.64+0x10] ;  /* 0x0000101808087981 */ /* 0x000f62000c1e9d00 */
[----:B------:R-:W-:Y:S01]  /*0480*/  ISETP.GT.AND P0, PT, R14, 0x1, PT ;  /* 0x000000010e00780c */ /* 0x000fe20003f04270 */
[----:B------:R-:W-:-:S12]  /*0490*/  BSSY.RECONVERGENT B1, `(.L_x_50) ;  /* 0x0000009000017945 */ /* 0x000fd80003800200 */
[----:B------:R-:W-:Y:S05]  /*04a0*/  @P0 BRA `(.L_x_51) ;  /* 0x0000000000100947 */ /* 0x000fea0003800000 */
[----:B------:R-:W-:-:S13]  /*04b0*/  ISETP.NE.AND P0, PT, R14, RZ, PT ;  /* 0x000000ff0e00720c */ /* 0x000fda0003f05270 */
[----:B------:R-:W-:Y:S05]  /*04c0*/  @!P0 BRA `(.L_x_52) ;  /* 0x0000000000148947 */ /* 0x000fea0003800000 */
[----:B-----5:R-:W-:Y:S01]  /*04d0*/  IMAD.MOV.U32 R8, RZ, RZ, R9 ;  /* 0x000000ffff087224 */ /* 0x020fe200078e0009 */
[----:B------:R-:W-:Y:S06]  /*04e0*/  BRA `(.L_x_52) ;  /* 0x00000000000c7947 */ /* 0x000fec0003800000 */
.L_x_51:
[----:B------:R-:W-:Y:S01]  /*04f0*/  ISETP.NE.AND P0, PT, R14, 0x2, PT ;  /* 0x000000020e00780c */ /* 0x000fe20003f05270 */
[----:B-----5:R-:W-:-:S12]  /*0500*/  IMAD.MOV.U32 R8, RZ, RZ, R10 ;  /* 0x000000ffff087224 */ /* 0x020fd800078e000a */
[----:B------:R-:W-:-:S07]  /*0510*/  @P0 IMAD.MOV.U32 R8, RZ, RZ, R11 ;  /* 0x000000ffff080224 */ /* 0x000fce00078e000b */
.L_x_52:
[----:B------:R-:W-:Y:S05]  /*0520*/  BSYNC.RECONVERGENT B1 ;  /* 0x0000000000017941 */ /* 0x000fea0003800200 */
.L_x_50:
[----:B-----5:R0:W-:Y:S01]  /*0530*/  STS [R5+0x130], R8 ;  /* 0x0001300805007388 */ /* 0x0201e20000000800 */
[----:B------:R-:W-:Y:S05]  /*0540*/  BRA `(.L_x_53) ;  /* 0x0000000000087947 */ /* 0x000fea0003800000 */
.L_x_49:
[----:B------:R-:W2:Y:S04]  /*0550*/  LDG.E.CONSTANT R8, desc[UR24][R16.64+0x10] ;  /* 0x0000101810087981 */ /* 0x000ea8000c1e9900 */
[----:B--2---:R1:W-:Y:S02]  /*0560*/  STS [R5+0x130], R8 ;  /* 0x0001300805007388 */ /* 0x0043e40000000800 */
.L_x_53:
[----:B------:R-:W-:Y:S05]  /*0570*/  BSYNC.RECONVERGENT B0 ;  /* 0x0000000000007941 */ /* 0x000fea0003800200 */
.L_x_48:
[----:B------:R-:W-:Y:S01]  /*0580*/  ISETP.GT.U32.AND P2, PT, R6, 0x1, PT ;  /* 0x000000010600780c */ /* 0x000fe20003f44070 */
[----:B------:R-:W-:-:S12]  /*0590*/  BSSY.RECONVERGENT B0, `(.L_x_54) ;  /* 0x0000010000007945 */ /* 0x000fd80003800200 */
[----:B------:R-:W-:Y:S05]  /*05a0*/  @P2 BRA `(.L_x_55) ;  /* 0x0000000000182947 */ /* 0x000fea0003800000 */
[----:B01----:R-:W2:Y:S04]  /*05b0*/  LDG.E.CONSTANT R8, desc[UR24][R16.64+0x8] ;  /* 0x0000081810087981 */ /* 0x003ea8000c1e9900 */
[----:B------:R-:W3:Y:S01]  /*05c0*/  LDG.E.CONSTANT R10, desc[UR24][R16.64+0xc] ;  /* 0x00000c18100a7981 */ /* 0x000ee2000c1e9900 */
[----:B------:R-:W-:-:S03]  /*05d0*/  PLOP3.LUT P0, PT, PT, PT, PT, 0x8, 0x80 ;  /* 0x000000000080781c */ /* 0x000fc60003f0e170 */
[----:B--2---:R0:W-:Y:S04]  /*05e0*/  STS [R5+0x128], R8 ;  /* 0x0001280805007388 */ /* 0x0041e80000000800 */
[----:B---3--:R0:W-:Y:S01]  /*05f0*/  STS [R5+0x12c], R10 ;  /* 0x00012c0a05007388 */ /* 0x0081e20000000800 */
[----:B------:R-:W-:Y:S05]  /*0600*/  BRA `(.L_x_56) ;  /* 0x0000000000207947 */ /* 0x000fea0003800000 */
.L_x_55:
[----:B------:R-:W-:Y:S02]  /*0610*/  ISETP.GE.U32.AND P1, PT, R6, 0x1e, PT ;  /* 0x0000001e0600780c */ /* 0x000fe40003f26070 */
[----:B------:R-:W-:-:S11]  /*0620*/  PLOP3.LUT P0, PT, PT, PT, PT, 0x8, 0x80 ;  /* 0x000000000080781c */ /* 0x000fd60003f0e170 */
[----:B------:R-:W-:Y:S05]  /*0630*/  @!P1 BRA `(.L_x_56) ;  /* 0x0000000000149947 */ /* 0x000fea0003800000 */
[----:B01----:R-:W2:Y:S04]  /*0640*/  LDG.E.CONSTANT R8, desc[UR24][R16.64+0x14] ;  /* 0x0000141810087981 */ /* 0x003ea8000c1e9900 */
[----:B------:R-:W3:Y:S01]  /*0650*/  LDG.E.CONSTANT R10, desc[UR24][R16.64+0x18] ;  /* 0x00001818100a7981 */ /* 0x000ee2000c1e9900 */
[----:B------:R-:W-:-:S03]  /*0660*/  PLOP3.LUT P0, PT, PT, PT, PT, 0x80, 0x8 ;  /* 0x000000000008781c */ /* 0x000fc60003f0f070 */
[----:B--2---:R2:W-:Y:S04]  /*0670*/  STS [R5+0x12c], R8 ;  /* 0x00012c0805007388 */ /* 0x0045e80000000800 */
[----:B---3--:R2:W-:Y:S06]  /*0680*/  STS [R5+0x130], R10 ;  /* 0x0001300a05007388 */ /* 0x0085ec0000000800 */
.L_x_56:
[----:B------:R-:W-:Y:S05]  /*0690*/  BSYNC.RECONVERGENT B0 ;  /* 0x0000000000007941 */ /* 0x000fea0003800200 */
.L_x_54:
[----:B------:R-:W-:Y:S01]  /*06a0*/  ISETP.GT.U32.AND P3, PT, R7, 0x1, PT ;  /* 0x000000010700780c */ /* 0x000fe20003f64070 */
[----:B------:R-:W-:Y:S01]  /*06b0*/  USHF.L.U32 UR27, UR20, 0x1, URZ ;  /* 0x00000001141b7899 */ /* 0x000fe200080006ff */
[----:B------:R-:W-:Y:S11]  /*06c0*/  BSSY.RECONVERGENT B0, `(.L_x_57) ;  /* 0x0000022000007945 */ /* 0x000ff60003800200 */
[----:B------:R-:W-:Y:S05]  /*06d0*/  @P3 BRA `(.L_x_58) ;  /* 0x00000000003c3947 */ /* 0x000fea0003800000 */
[----:B------:R-:W-:Y:S02]  /*06e0*/  USHF.R.S32.HI UR8, URZ, 0x1f, UR27 ;  /* 0x0000001fff087899 */ /* 0x000fe4000801141b */
[C---:B------:R-:W-:Y:S02]  /*06f0*/  IADD3 R9, P1, PT, R19.reuse, -UR27, RZ ;  /* 0x8000001b13097c10 */ /* 0x040fe4000ff3e0ff */
[----:B------:R-:W-:Y:S02]  /*0700*/  IADD3 R19, P5, PT, R19, -UR20, RZ ;  /* 0x8000001413137c10 */ /* 0x000fe4000ffbe0ff */
[C---:B------:R-:W-:Y:S02]  /*0710*/  IADD3.X R14, PT, PT, R0.reuse, ~UR8, RZ, P1, !PT ;  /* 0x80000008000e7c10 */ /* 0x040fe40008ffe4ff */
[----:B------:R-:W-:Y:S02]  /*0720*/  IADD3.X R0, PT, PT, R0, ~UR26, RZ, P5, !PT ;  /* 0x8000001a00007c10 */ /* 0x000fe4000affe4ff */
[----:B0-2---:R-:W-:-:S02]  /*0730*/  LEA R10, P1, R9, UR18, 0x2 ;  /* 0x00000012090a7c11 */ /* 0x005fc4000f8210ff */
[----:B-1----:R-:W-:Y:S02]  /*0740*/  LEA R8, P5, R19, UR18, 0x2 ;  /* 0x0000001213087c11 */ /* 0x002fe4000f8a10ff */
[----:B------:R-:W-:Y:S02]  /*0750*/  LEA.HI.X R11, R9, UR19, R14, 0x2, P1 ;  /* 0x00000013090b7c11 */ /* 0x000fe400088f140e */
[----:B------:R-:W-:-:S03]  /*0760*/  LEA.HI.X R9, R19, UR19, R0, 0x2, P5 ;  /* 0x0000001313097c11 */ /* 0x000fc6000a8f1400 */
[----:B------:R-:W2:Y:S04]  /*0770*/  LDG.E.CONSTANT R10, desc[UR24][R10.64+0x10] ;  /* 0x000010180a0a7981 */ /* 0x000ea8000c1e9900 */
[----:B------:R-:W3:Y:S01]  /*0780*/  LDG.E.CONSTANT R8, desc[UR24][R8.64+0x10] ;  /* 0x0000101808087981 */ /* 0x000ee2000c1e9900 */
[----:B------:R-:W-:-:S03]  /*0790*/  PLOP3.LUT P1, PT, PT, PT, PT, 0x8, 0x80 ;  /* 0x000000000080781c */ /* 0x000fc60003f2e170 */
[----:B--2---:R0:W-:Y:S04]  /*07a0*/  STS [R5+0x8], R10 ;  /* 0x0000080a05007388 */ /* 0x0041e80000000800 */
[----:B---3--:R0:W-:Y:S01]  /*07b0*/  STS [R5+0x9c], R8 ;  /* 0x00009c0805007388 */ /* 0x0081e20000000800 */
[----:B------:R-:W-:Y:S05]  /*07c0*/  BRA `(.L_x_59) ;  /* 0x0000000000447947 */ /* 0x000fea0003800000 */
.L_x_58:
[----:B------:R-:W-:Y:S02]  /*07d0*/  ISETP.GE.U32.AND P5, PT, R7, 0x6, PT ;  /* 0x000000060700780c */ /* 0x000fe40003fa6070 */
[----:B------:R-:W-:-:S11]  /*07e0*/  PLOP3.LUT P1, PT, PT, PT, PT, 0x8, 0x80 ;  /* 0x000000000080781c */ /* 0x000fd60003f2e170 */
[----:B------:R-:W-:Y:S05]  /*07f0*/  @!P5 BRA `(.L_x_59) ;  /* 0x000000000038d947 */ /* 0x000fea0003800000 */
[----:B------:R-:W-:Y:S01]  /*0800*/  IMAD.U32 R11, RZ, RZ, UR27 ;  /* 0x0000001bff0b7e24 */ /* 0x000fe2000f8e00ff */
[C---:B------:R-:W-:Y:S02]  /*0810*/  IADD3 R9, P5, PT, R19.reuse, UR27, RZ ;  /* 0x0000001b13097c10 */ /* 0x040fe4000ffbe0ff */
[----:B------:R-:W-:Y:S02]  /*0820*/  IADD3 R19, P1, PT, R19, UR20, RZ ;  /* 0x0000001413137c10 */ /* 0x000fe4000ff3e0ff */
[----:B------:R-:W-:Y:S02]  /*0830*/  LEA.HI.X.SX32 R14, R11, R0, 0x1, P5 ;  /* 0x000000000b0e7211 */ /* 0x000fe400028f0eff */
[----:B------:R-:W-:Y:S02]  /*0840*/  IADD3.X R0, PT, PT, R0, UR26, RZ, P1, !PT ;  /* 0x0000001a00007c10 */ /* 0x000fe40008ffe4ff */
[----:B0-2---:R-:W-:Y:S02]  /*0850*/  LEA R10, P1, R19, UR18, 0x2 ;  /* 0x00000012130a7c11 */ /* 0x005fe4000f8210ff */
[----:B-1----:R-:W-:-:S02]  /*0860*/  LEA R8, P5, R9, UR18, 0x2 ;  /* 0x0000001209087c11 */ /* 0x002fc4000f8a10ff */
[----:B------:R-:W-:Y:S02]  /*0870*/  LEA.HI.X R11, R19, UR19, R0, 0x2, P1 ;  /* 0x00000013130b7c11 */ /* 0x000fe400088f1400 */
[----:B------:R-:W-:-:S03]  /*0880*/  LEA.HI.X R9, R9, UR19, R14, 0x2, P5 ;  /* 0x0000001309097c11 */ /* 0x000fc6000a8f140e */
[----:B------:R-:W2:Y:S04]  /*0890*/  LDG.E.CONSTANT R10, desc[UR24][R10.64+0x10] ;  /* 0x000010180a0a7981 */ /* 0x000ea8000c1e9900 */
[----:B------:R-:W3:Y:S01]  /*08a0*/  LDG.E.CONSTANT R8, desc[UR24][R8.64+0x10] ;  /* 0x0000101808087981 */ /* 0x000ee2000c1e9900 */
[----:B------:R-:W-:-:S03]  /*08b0*/  PLOP3.LUT P1, PT, PT, PT, PT, 0x80, 0x8 ;  /* 0x000000000008781c */ /* 0x000fc60003f2f070 */
[----:B--2---:R4:W-:Y:S04]  /*08c0*/  STS [R5+0x9c], R10 ;  /* 0x00009c0a05007388 */ /* 0x0049e80000000800 */
[----:B---3--:R4:W-:Y:S06]  /*08d0*/  STS [R5+0x130], R8 ;  /* 0x0001300805007388 */ /* 0x0089ec0000000800 */
.L_x_59:
[----:B------:R-:W-:Y:S05]  /*08e0*/  BSYNC.RECONVERGENT B0 ;  /* 0x0000000000007941 */ /* 0x000fea0003800200 */
.L_x_57:
[----:B------:R-:W-:Y:S01]  /*08f0*/  UIADD3 UR8, UPT, UPT, UR6, 0x3, URZ ;  /* 0x0000000306087890 */ /* 0x000fe2000fffe0ff */
[----:B------:R-:W-:Y:S03]  /*0900*/  BSSY.RECONVERGENT B0, `(.L_x_60) ;  /* 0x0000023000007945 */ /* 0x000fe60003800200 */
[----:B------:R-:W-:Y:S02]  /*0910*/  USHF.R.S32.HI UR9, URZ, 0x1f, UR8 ;  /* 0x0000001fff097899 */ /* 0x000fe40008011408 */
[----:B------:R-:W-:Y:S01]  /*0920*/  IMAD.U32 R9, RZ, RZ, UR8 ;  /* 0x00000008ff097e24 */ /* 0x000fe2000f8e00ff */
[----:B------:R-:W-:-:S03]  /*0930*/  UIMAD UR8, UR5, UR8, URZ ;  /* 0x00000008050872a4 */ /* 0x000fc6000f8e02ff */
[----:B012-4-:R-:W-:Y:S01]  /*0940*/  IMAD.WIDE.U32 R8, R9, UR4, R2 ;  /* 0x0000000409087c25 */ /* 0x017fe2000f8e0002 */
[----:B------:R-:W-:Y:S02]  /*0950*/  UIMAD UR8, UR4, UR9, UR8 ;  /* 0x00000009040872a4 */ /* 0x000fe4000f8e0208 */
[----:B------:R-:W-:-:S04]  /*0960*/  IADD3 R8, P5, PT, R13, R8, RZ ;  /* 0x000000080d087210 */ /* 0x000fc80007fbe0ff */
[----:B------:R-:W-:Y:S02]  /*0970*/  IADD3.X R10, PT, PT, R15, UR8, R9, P5, !PT ;  /* 0x000000080f0a7c10 */ /* 0x000fe4000affe409 */
[----:B------:R-:W-:-:S04]  /*0980*/  IADD3 R19, P5, PT, R8, UR16, RZ ;  /* 0x0000001008137c10 */ /* 0x000fc8000ffbe0ff */
[----:B------:R-:W-:Y:S02]  /*0990*/  IADD3.X R0, PT, PT, R10, UR7, RZ, P5, !PT ;  /* 0x000000070a007c10 */ /* 0x000fe4000affe4ff */
[----:B------:R-:W-:-:S04]  /*09a0*/  LEA R16, P5, R19, UR18, 0x2 ;  /* 0x0000001213107c11 */ /* 0x000fc8000f8a10ff */
[----:B------:R-:W-:Y:S01]  /*09b0*/  LEA.HI.X R17, R19, UR19, R0, 0x2, P5 ;  /* 0x0000001313117c11 */ /* 0x000fe2000a8f1400 */
[----:B------:R-:W-:Y:S08]  /*09c0*/  @P4 BRA `(.L_x_61) ;  /* 0x0000000000504947 */ /* 0x000ff00003800000 */
        /* <DEDUP_REMOVED lines=14> */
.L_x_63:
[----:B------:R-:W-:Y:S01]  /*0ab0*/  ISETP.NE.AND P5, PT, R21, 0x2, PT ;  /* 0x000000021500780c */ /* 0x000fe20003fa5270 */
[----:B-----5:R-:W-:-:S12]  /*0ac0*/  IMAD.MOV.U32 R8, RZ, RZ, R10 ;  /* 0x000000ffff087224 */ /* 0x020fd800078e000a */
[----:B------:R-:W-:-:S07]  /*0ad0*/  @P5 IMAD.MOV.U32 R8, RZ, RZ, R11 ;  /* 0x000000ffff085224 */ /* 0x000fce00078e000b */
.L_x_64:
[----:B------:R-:W-:Y:S05]  /*0ae0*/  BSYNC.RECONVERGENT B1 ;  /* 0x0000000000017941 */ /* 0x000fea0003800200 */
.L_x_62:
[----:B-----5:R0:W-:Y:S01]  /*0af0*/  STS [R5+0x820], R8 ;  /* 0x0008200805007388 */ /* 0x0201e20000000800 */
[----:B------:R-:W-:Y:S05]  /*0b00*/  BRA `(.L_x_65) ;  /* 0x0000000000087947 */ /* 0x000fea0003800000 */
.L_x_61:
[----:B------:R-:W2:Y:S04]  /*0b10*/  LDG.E.CONSTANT R8, desc[UR24][R16.64+0x10] ;  /* 0x0000101810087981 */ /* 0x000ea8000c1e9900 */
[----:B--2---:R1:W-:Y:S02]  /*0b20*/  STS [R5+0x820], R8 ;  /* 0x0008200805007388 */ /* 0x0043e40000000800 */
.L_x_65:
[----:B------:R-:W-:Y:S05]  /*0b30*/  BSYNC.RECONVERGENT B0 ;  /* 0x0000000000007941 */ /* 0x000fea0003800200 */
.L_x_60:
[----:B------:R-:W-:Y:S01]  /*0b40*/  VOTEU.ALL UP0, P3 ;  /* 0x0000000000ff7886 */ /* 0x000fe20001800000 */
[C---:B------:R-:W-:Y:S01]  /*0b50*/  @!P3 IADD3 R9, P6, PT, R19.reuse, -UR27, RZ ;  /* 0x8000001b1309bc10 */ /* 0x040fe2000ffde0ff */
[----:B------:R-:W-:Y:S01]  /*0b60*/  IMAD.U32 R21, RZ, RZ, UR27 ;  /* 0x0000001bff157e24 */ /* 0x000fe2000f8e00ff */
[C---:B------:R-:W-:Y:S01]  /*0b70*/  @!P3 IADD3 R11, P5, PT, R19.reuse, -UR20, RZ ;  /* 0x80000014130bbc10 */ /* 0x040fe2000ffbe0ff */
[----:B------:R-:W2:Y:S01]  /*0b80*/  @P0 LDG.E.CONSTANT R20, desc[UR24][R16.64+0x18] ;  /* 0x0000181810140981 */ /* 0x000ea2000c1e9900 */
[----:B------:R-:W-:Y:S02]  /*0b90*/  @!UP0 USHF.R.S32.HI UR8, URZ, 0x1f, UR27 ;  /* 0x0000001fff088899 */ /* 0x000fe4000801141b */
[C---:B------:R-:W-:Y:S02]  /*0ba0*/  @!P3 IADD3.X R14, PT, PT, R0.reuse, ~UR26, RZ, P5, !PT ;  /* 0x8000001a000ebc10 */ /* 0x040fe4000affe4ff */
[----:B------:R-:W-:Y:S02]  /*0bb0*/  @P1 IADD3 R23, P5, PT, R19, UR20, RZ ;  /* 0x0000001413171c10 */ /* 0x000fe4000ffbe0ff */
[----:B------:R-:W-:-:S02]  /*0bc0*/  @!P3 IADD3.X R10, PT, PT, R0, ~UR8, RZ, P6, !PT ;  /* 0x80000008000abc10 */ /* 0x000fc4000b7fe4ff */
[C---:B01----:R-:W-:Y:S02]  /*0bd0*/  @!P3 LEA R8, P6, R9.reuse, UR18, 0x2 ;  /* 0x000000120908bc11 */ /* 0x043fe4000f8c10ff */
[----:B------:R-:W-:Y:S02]  /*0be0*/  @P1 IADD3.X R18, PT, PT, R0, UR26, RZ, P5, !PT ;  /* 0x0000001a00121c10 */ /* 0x000fe4000affe4ff */
[----:B------:R-:W-:Y:S02]  /*0bf0*/  @!P3 LEA.HI.X R9, R9, UR19, R10, 0x2, P6 ;  /* 0x000000130909bc11 */ /* 0x000fe4000b0f140a */
[----:B------:R-:W-:-:S03]  /*0c00*/  @!P3 LEA R10, P6, R11, UR18, 0x2 ;  /* 0x000000120b0abc11 */ /* 0x000fc6000f8c10ff */
[----:B------:R0:W3:Y:S01]  /*0c10*/  @!P3 LDG.E.CONSTANT R22, desc[UR24][R8.64+0x10] ;  /* 0x000010180816b981 */ /* 0x0000e2000c1e9900 */
[----:B------:R-:W-:Y:S02]  /*0c20*/  @!P3 LEA.HI.X R11, R11, UR19, R14, 0x2, P6 ;  /* 0x000000130b0bbc11 */ /* 0x000fe4000b0f140e */
[----:B------:R-:W-:Y:S02]  /*0c30*/  @P1 LEA R14, P5, R23, UR18, 0x2 ;  /* 0x00000012170e1c11 */ /* 0x000fe4000f8a10ff */
[----:B------:R-:W-:Y:S01]  /*0c40*/  @P1 IADD3 R19, P6, PT, R19, UR27, RZ ;  /* 0x0000001b13131c10 */ /* 0x000fe2000ffde0ff */
[----:B------:R-:W4:Y:S01]  /*0c50*/  @!P3 LDG.E.CONSTANT R10, desc[UR24][R10.64+0x10] ;  /* 0x000010180a0ab981 */ /* 0x000f22000c1e9900 */
[----:B------:R-:W-:Y:S02]  /*0c60*/  @P1 LEA.HI.X R23, R23, UR19, R18, 0x2, P5 ;  /* 0x0000001317171c11 */ /* 0x000fe4000a8f1412 */
[----:B------:R-:W-:Y:S01]  /*0c70*/  @P1 LEA.HI.X.SX32 R26, R21, R0, 0x1, P6 ;  /* 0x00000000151a1211 */ /* 0x000fe200030f0eff */
[----:B0-----:R-:W-:Y:S01]  /*0c80*/  @P1 IMAD.MOV.U32 R8, RZ, RZ, R14 ;  /* 0x000000ffff081224 */ /* 0x001fe200078e000e */
[C---:B------:R-:W-:Y:S01]  /*0c90*/  @P1 LEA R21, P5, R19.reuse, UR18, 0x2 ;  /* 0x0000001213151c11 */ /* 0x040fe2000f8a10ff */
[----:B------:R-:W-:Y:S01]  /*0ca0*/  @P1 IMAD.MOV.U32 R9, RZ, RZ, R23 ;  /* 0x000000ffff091224 */ /* 0x000fe200078e0017 */
[----:B------:R-:W5:Y:S02]  /*0cb0*/  @!P2 LDG.E.CONSTANT R0, desc[UR24][R16.64+0xc] ;  /* 0x00000c181000a981 */ /* 0x000f64000c1e9900 */
[----:B------:R-:W-:-:S02]  /*0cc0*/  @P1 LEA.HI.X R26, R19, UR19, R26, 0x2, P5 ;  /* 0x00000013131a1c11 */ /* 0x000fc4000a8f141a */
[----:B------:R0:W5:Y:S04]  /*0cd0*/  @P1 LDG.E.CONSTANT R24, desc[UR24][R8.64+0x10] ;  /* 0x0000101808181981 */ /* 0x000168000c1e9900 */
[----:B------:R-:W5:Y:S04]  /*0ce0*/  @P0 LDG.E.CONSTANT R18, desc[UR24][R16.64+0x14] ;  /* 0x0000141810120981 */ /* 0x000f68000c1e9900 */
[----:B------:R1:W5:Y:S01]  /*0cf0*/  @!P2 LDG.E.CONSTANT R14, desc[UR24][R16.64+0x8] ;  /* 0x00000818100ea981 */ /* 0x000362000c1e9900 */
[----:B0-----:R-:W-:Y:S02]  /*0d00*/  @P1 IMAD.MOV.U32 R8, RZ, RZ, R21 ;  /* 0x000000ffff081224 */ /* 0x001fe400078e0015 */
[----:B------:R-:W-:-:S05]  /*0d10*/  @P1 IMAD.MOV.U32 R9, RZ, RZ, R26 ;  /* 0x000000ffff091224 */ /* 0x000fca00078e001a */
[----:B------:R0:W5:Y:S01]  /*0d20*/  @P1 LDG.E.CONSTANT R26, desc[UR24][R8.64+0x10] ;  /* 0x00001018081a1981 */ /* 0x000162000c1e9900 */
[----:B------:R-:W-:-:S04]  /*0d30*/  UIADD3 UR8, UPT, UPT, UR6, 0x4, URZ ;  /* 0x0000000406087890 */ /* 0x000fc8000fffe0ff */
[----:B------:R-:W-:Y:S02]  /*0d40*/  USHF.R.S32.HI UR9, URZ, 0x1f, UR8 ;  /* 0x0000001fff097899 */ /* 0x000fe40008011408 */
[----:B------:R-:W-:Y:S01]  /*0d50*/  IMAD.U32 R11, RZ, RZ, UR8 ;  /* 0x00000008ff0b7e24 */ /* 0x000fe2000f8e00ff */
[----:B------:R-:W-:-:S03]  /*0d60*/  UIMAD UR8, UR5, UR8, URZ ;  /* 0x00000008050872a4 */ /* 0x000fc6000f8e02ff */
[----:B-1----:R-:W-:Y:S01]  /*0d70*/  IMAD.WIDE.U32 R16, R11, UR4, R2 ;  /* 0x000000040b107c25 */ /* 0x002fe2000f8e0002 */
[----:B------:R-:W-:Y:S02]  /*0d80*/  UIMAD UR8, UR4, UR9, UR8 ;  /* 0x00000009040872a4 */ /* 0x000fe4000f8e0208 */
[----:B0-----:R-:W-:Y:S01]  /*0d90*/  IADD3 R9, P5, PT, R13, R16, RZ ;  /* 0x000000100d097210 */ /* 0x001fe20007fbe0ff */
[----:B------:R-:W-:Y:S01]  /*0da0*/  BSSY.RECONVERGENT B0, `(.L_x_66) ;  /* 0x0000025000007945 */ /* 0x000fe20003800200 */
[----:B--2---:R-:W-:Y:S04]  /*0db0*/  @P0 STS [R5+0x820], R20 ;  /* 0x0008201405000388 */ /* 0x004fe80000000800 */
[----:B---3--:R-:W-:Y:S04]  /*0dc0*/  @!P3 STS [R5+0x6f8], R22 ;  /* 0x0006f8160500b388 */ /* 0x008fe80000000800 */
[----:B----4-:R0:W-:Y:S04]  /*0dd0*/  @!P3 STS [R5+0x78c], R10 ;  /* 0x00078c0a0500b388 */ /* 0x0101e80000000800 */
[----:B-----5:R1:W-:Y:S04]  /*0de0*/  @!P2 STS [R5+0x81c], R0 ;  /* 0x00081c000500a388 */ /* 0x0203e80000000800 */
[----:B------:R2:W-:Y:S04]  /*0df0*/  @P1 STS [R5+0x78c], R24 ;  /* 0x00078c1805001388 */ /* 0x0005e80000000800 */
[----:B------:R2:W-:Y:S04]  /*0e00*/  @P0 STS [R5+0x81c], R18 ;  /* 0x00081c1205000388 */ /* 0x0005e80000000800 */
[----:B------:R2:W-:Y:S04]  /*0e10*/  @!P2 STS [R5+0x818], R14 ;  /* 0x0008180e0500a388 */ /* 0x0005e80000000800 */
[----:B------:R2:W-:Y:S01]  /*0e20*/  @P1 STS [R5+0x820], R26 ;  /* 0x0008201a05001388 */ /* 0x0005e20000000800 */
[----:B0-----:R-:W-:-:S02]  /*0e30*/  IADD3.X R10, PT, PT, R15, UR8, R17, P5, !PT ;  /* 0x000000080f0a7c10 */ /* 0x001fc4000affe411 */
[----:B------:R-:W-:-:S04]  /*0e40*/  IADD3 R19, P5, PT, R9, UR16, RZ ;  /* 0x0000001009137c10 */ /* 0x000fc8000ffbe0ff */
[----:B-1----:R-:W-:Y:S02]  /*0e50*/  IADD3.X R0, PT, PT, R10, UR7, RZ, P5, !PT ;  /* 0x000000070a007c10 */ /* 0x002fe4000affe4ff */
[----:B------:R-:W-:-:S04]  /*0e60*/  LEA R16, P5, R19, UR18, 0x2 ;  /* 0x0000001213107c11 */ /* 0x000fc8000f8a10ff */
[----:B------:R-:W-:Y:S01]  /*0e70*/  LEA.HI.X R17, R19, UR19, R0, 0x2, P5 ;  /* 0x0000001313117c11 */ /* 0x000fe2000a8f1400 */
[----:B--2---:R-:W-:Y:S08]  /*0e80*/  @P4 BRA `(.L_x_67) ;  /* 0x0000000000504947 */ /* 0x004ff00003800000 */
        /* <DEDUP_REMOVED lines=14> */
.L_x_69:
[----:B------:R-:W-:Y:S01]  /*0f70*/  ISETP.NE.AND P4, PT, R14, 0x2, PT ;  /* 0x000000020e00780c */ /* 0x000fe20003f85270 */
[----:B-----5:R-:W-:-:S12]  /*0f80*/  IMAD.MOV.U32 R8, RZ, RZ, R10 ;  /* 0x000000ffff087224 */ /* 0x020fd800078e000a */
[----:B------:R-:W-:-:S07]  /*0f90*/  @P4 IMAD.MOV.U32 R8, RZ, RZ, R11 ;  /* 0x000000ffff084224 */ /* 0x000fce00078e000b */
.L_x_70:
[----:B------:R-:W-:Y:S05]  /*0fa0*/  BSYNC.RECONVERGENT B1 ;  /* 0x0000000000017941 */ /* 0x000fea0003800200 */
.L_x_68:
[----:B-----5:R0:W-:Y:S01]  /*0fb0*/  STS [R5+0xf10], R8 ;  /* 0x000f100805007388 */ /* 0x0201e20000000800 */
[----:B------:R-:W-:Y:S05]  /*0fc0*/  BRA `(.L_x_71) ;  /* 0x0000000000087947 */ /* 0x000fea0003800000 */
.L_x_67:
[----:B------:R-:W2:Y:S04]  /*0fd0*/  LDG.E.CONSTANT R8, desc[UR24][R16.64+0x10] ;  /* 0x0000101810087981 */ /* 0x000ea8000c1e9900 */
[----:B--2---:R1:W-:Y:S02]  /*0fe0*/  STS [R5+0xf10], R8 ;  /* 0x000f100805007388 */ /* 0x0043e40000000800 */
.L_x_71:
[----:B------:R-:W-:Y:S05]  /*0ff0*/  BSYNC.RECONVERGENT B0 ;  /* 0x0000000000007941 */ /* 0x000fea0003800200 */
.L_x_66:
[----:B------:R-:W-:Y:S02]  /*1000*/  @!UP0 USHF.R.S32.HI UR8, URZ, 0x1f, UR27 ;  /* 0x0000001fff088899 */ /* 0x000fe4000801141b */
[C---:B------:R-:W-:Y:S01]  /*1010*/  @!P3 IADD3 R11, P4, PT, R19.reuse, -UR27, RZ ;  /* 0x8000001b130bbc10 */ /* 0x040fe2000ff9e0ff */
[----:B------:R-:W-:Y:S01]  /*1020*/  IMAD.U32 R21, RZ, RZ, UR27 ;  /* 0x0000001bff157e24 */ /* 0x000fe2000f8e00ff */
[----:B------:R-:W-:Y:S01]  /*1030*/  @!P3 IADD3 R9, P5, PT, R19, -UR20, RZ ;  /* 0x800000141309bc10 */ /* 0x000fe2000ffbe0ff */
[----:B------:R-:W2:Y:S01]  /*1040*/  @P0 LDG.E.CONSTANT R20, desc[UR24][R16.64+0x18] ;  /* 0x0000181810140981 */ /* 0x000ea2000c1e9900 */
[C---:B------:R-:W-:Y:S02]  /*1050*/  @!P3 IADD3.X R18, PT, PT, R0.reuse, ~UR8, RZ, P4, !PT ;  /* 0x800000080012bc10 */ /* 0x040fe4000a7fe4ff */
[----:B------:R-:W-:Y:S02]  /*1060*/  @!P3 LEA R10, P4, R11, UR18, 0x2 ;  /* 0x000000120b0abc11 */ /* 0x000fe4000f8810ff */
[----:B------:R-:W-:-:S02]  /*1070*/  @!P3 IADD3.X R14, PT, PT, R0, ~UR26, RZ, P5, !PT ;  /* 0x8000001a000ebc10 */ /* 0x000fc4000affe4ff */
[----:B------:R-:W-:Y:S02]  /*1080*/  @!P3 LEA.HI.X R11, R11, UR19, R18, 0x2, P4 ;  /* 0x000000130b0bbc11 */ /* 0x000fe4000a0f1412 */
[----:B01----:R-:W-:Y:S02]  /*1090*/  @!P3 LEA R8, P5, R9, UR18, 0x2 ;  /* 0x000000120908bc11 */ /* 0x003fe4000f8a10ff */
[----:B------:R-:W-:Y:S01]  /*10a0*/  @P1 IADD3 R23, P4, PT, R19, UR20, RZ ;  /* 0x0000001413171c10 */ /* 0x000fe2000ff9e0ff */
[----:B------:R-:W3:Y:S01]  /*10b0*/  @!P3 LDG.E.CONSTANT R10, desc[UR24][R10.64+0x10] ;  /* 0x000010180a0ab981 */ /* 0x000ee2000c1e9900 */
[----:B------:R-:W-:Y:S02]  /*10c0*/  @!P3 LEA.HI.X R9, R9, UR19, R14, 0x2, P5 ;  /* 0x000000130909bc11 */ /* 0x000fe4000a8f140e */
[----:B------:R-:W-:Y:S02]  /*10d0*/  @P1 IADD3.X R18, PT, PT, R0, UR26, RZ, P4, !PT ;  /* 0x0000001a00121c10 */ /* 0x000fe4000a7fe4ff */
[----:B------:R-:W-:Y:S01]  /*10e0*/  @P1 LEA R14, P4, R23, UR18, 0x2 ;  /* 0x00000012170e1c11 */ /* 0x000fe2000f8810ff */
[----:B------:R0:W4:Y:S01]  /*10f0*/  @!P3 LDG.E.CONSTANT R22, desc[UR24][R8.64+0x10] ;  /* 0x000010180816b981 */ /* 0x000122000c1e9900 */
[----:B------:R-:W-:-:S02]  /*1100*/  @P1 IADD3 R19, P5, PT, R19, UR27, RZ ;  /* 0x0000001b13131c10 */ /* 0x000fc4000ffbe0ff */
[----:B------:R-:W-:Y:S02]  /*1110*/  @P1 LEA.HI.X R23, R23, UR19, R18, 0x2, P4 ;  /* 0x0000001317171c11 */ /* 0x000fe4000a0f1412 */
[----:B------:R-:W-:Y:S01]  /*1120*/  @P1 LEA.HI.X.SX32 R26, R21, R0, 0x1, P5 ;  /* 0x00000000151a1211 */ /* 0x000fe200028f0eff */
[----:B------:R-:W5:Y:S01]  /*1130*/  @P0 LDG.E.CONSTANT R18, desc[UR24][R16.64+0x14] ;  /* 0x0000141810120981 */ /* 0x000f62000c1e9900 */
[----:B------:R-:W-:Y:S01]  /*1140*/  @P1 LEA R21, P4, R19, UR18, 0x2 ;  /* 0x0000001213151c11 */ /* 0x000fe2000f8810ff */
[----:B0-----:R-:W-:-:S03]  /*1150*/  @P1 IMAD.MOV.U32 R8, RZ, RZ, R14 ;  /* 0x000000ffff081224 */ /* 0x001fc600078e000e */
[----:B------:R-:W-:Y:S01]  /*1160*/  @P1 LEA.HI.X R26, R19, UR19, R26, 0x2, P4 ;  /* 0x00000013131a1c11 */ /* 0x000fe2000a0f141a */
[----:B------:R-:W-:Y:S01]  /*1170*/  @P1 IMAD.MOV.U32 R9, RZ, RZ, R23 ;  /* 0x000000ffff091224 */ /* 0x000fe200078e0017 */
[----:B------:R-:W5:Y:S04]  /*1180*/  @!P2 LDG.E.CONSTANT R0, desc[UR24][R16.64+0xc] ;  /* 0x00000c181000a981 */ /* 0x000f68000c1e9900 */
[----:B------:R0:W5:Y:S04]  /*1190*/  @P1 LDG.E.CONSTANT R24, desc[UR24][R8.64+0x10] ;  /* 0x0000101808181981 */ /* 0x000168000c1e9900 */
[----:B------:R1:W5:Y:S01]  /*11a0*/  @!P2 LDG.E.CONSTANT R14, desc[UR24][R16.64+0x8] ;  /* 0x00000818100ea981 */ /* 0x000362000c1e9900 */
[----:B0-----:R-:W-:-:S02]  /*11b0*/  @P1 IMAD.MOV.U32 R8, RZ, RZ, R21 ;  /* 0x000000ffff081224 */ /* 0x001fc400078e0015 */
        /* <DEDUP_REMOVED lines=11> */
[----:B---3--:R0:W-:Y:S04]  /*1270*/  @!P3 STS [R5+0xde8], R10 ;  /* 0x000de80a0500b388 */ /* 0x0081e80000000800 */
[----:B----4-:R-:W-:Y:S01]  /*1280*/  @!P3 STS [R5+0xe7c], R22 ;  /* 0x000e7c160500b388 */ /* 0x010fe20000000800 */
[----:B0-----:R-:W-:-:S02]  /*1290*/  IADD3.X R10, PT, PT, R15, UR8, R17, P4, !PT ;  /* 0x000000080f0a7c10 */ /* 0x001fc4000a7fe411 */
[----:B------:R-:W-:Y:S01]  /*12a0*/  IADD3 R19, P4, PT, R9, UR16, RZ ;  /* 0x0000001009137c10 */ /* 0x000fe2000ff9e0ff */
[----:B-----5:R0:W-:Y:S04]  /*12b0*/  @!P2 STS [R5+0xf0c], R0 ;  /* 0x000f0c000500a388 */ /* 0x0201e80000000800 */
[----:B------:R1:W-:Y:S04]  /*12c0*/  @P1 STS [R5+0xe7c], R24 ;  /* 0x000e7c1805001388 */ /* 0x0003e80000000800 */
[----:B------:R1:W-:Y:S04]  /*12d0*/  @P0 STS [R5+0xf0c], R18 ;  /* 0x000f0c1205000388 */ /* 0x0003e80000000800 */
[----:B------:R1:W-:Y:S01]  /*12e0*/  @!P2 STS [R5+0xf08], R14 ;  /* 0x000f080e0500a388 */ /* 0x0003e20000000800 */
[----:B0-----:R-:W-:-:S02]  /*12f0*/  IADD3.X R0, PT, PT, R10, UR7, RZ, P4, !PT ;  /* 0x000000070a007c10 */ /* 0x001fc4000a7fe4ff */
[----:B------:R-:W-:Y:S01]  /*1300*/  ISETP.NE.AND P4, PT, R12, RZ, PT ;  /* 0x000000ff0c00720c */ /* 0x000fe20003f85270 */
[----:B------:R1:W-:Y:S01]  /*1310*/  @P1 STS [R5+0xf10], R26 ;  /* 0x000f101a05001388 */ /* 0x0003e20000000800 */
[----:B------:R-:W-:-:S04]  /*1320*/  LEA R16, P5, R19, UR18, 0x2 ;  /* 0x0000001213107c11 */ /* 0x000fc8000f8a10ff */
[----:B------:R-:W-:-:S07]  /*1330*/  LEA.HI.X R17, R19, UR19, R0, 0x2, P5 ;  /* 0x0000001313117c11 */ /* 0x000fce000a8f1400 */
[----:B------:R-:W-:Y:S05]  /*1340*/  @P4 BRA `(.L_x_73) ;  /* 0x0000000000504947 */ /* 0x000fea0003800000 */
[----:B-1----:R-:W-:Y:S01]  /*1350*/  LOP3.LUT R14, R6, 0x3, RZ, 0xc0, !PT ;  /* 0x00000003060e7812 */ /* 0x002fe200078ec0ff */
        /* <DEDUP_REMOVED lines=13> */
.L_x_75:
[----:B------:R-:W-:Y:S01]  /*1430*/  ISETP.NE.AND P5, PT, R14, 0x2, PT ;  /* 0x000000020e00780c */ /* 0x000fe20003fa5270 */
[----:B-----5:R-:W-:-:S12]  /*1440*/  IMAD.MOV.U32 R8, RZ, RZ, R10 ;  /* 0x000000ffff087224 */ /* 0x020fd800078e000a */
[----:B------:R-:W-:-:S07]  /*1450*/  @P5 IMAD.MOV.U32 R8, RZ, RZ, R11 ;  /* 0x000000ffff085224 */ /* 0x000fce00078e000b */
.L_x_76:
[----:B------:R-:W-:Y:S05]  /*1460*/  BSYNC.RECONVERGENT B1 ;  /* 0x0000000000017941 */ /* 0x000fea0003800200 */
.L_x_74:
[----:B-----5:R0:W-:Y:S01]  /*1470*/  STS [R5+0x1600], R8 ;  /* 0x0016000805007388 */ /* 0x0201e20000000800 */
[----:B------:R-:W-:Y:S05]  /*1480*/  BRA `(.L_x_77) ;  /* 0x0000000000087947 */ /* 0x000fea0003800000 */
.L_x_73:
[----:B------:R-:W2:Y:S04]  /*1490*/  LDG.E.CONSTANT R8, desc[UR24][R16.64+0x10] ;  /* 0x0000101810087981 */ /* 0x000ea8000c1e9900 */
[----:B--2---:R2:W-:Y:S02]  /*14a0*/  STS [R5+0x1600], R8 ;  /* 0x0016000805007388 */ /* 0x0045e40000000800 */
.L_x_77:
[----:B------:R-:W-:Y:S05]  /*14b0*/  BSYNC.RECONVERGENT B0 ;  /* 0x0000000000007941 */ /* 0x000fea0003800200 */
.L_x_72:
[----:B------:R-:W-:Y:S02]  /*14c0*/  @!UP0 USHF.R.S32.HI UR8, URZ, 0x1f, UR27 ;  /* 0x0000001fff088899 */ /* 0x000fe4000801141b */
[C---:B0-2---:R-:W-:Y:S01]  /*14d0*/  @!P3 IADD3 R8, P6, PT, R19.reuse, -UR27, RZ ;  /* 0x8000001b1308bc10 */ /* 0x045fe2000ffde0ff */
[----:B------:R-:W-:Y:S01]  /*14e0*/  IMAD.U32 R21, RZ, RZ, UR27 ;  /* 0x0000001bff157e24 */ /* 0x000fe2000f8e00ff */
[----:B------:R-:W-:Y:S01]  /*14f0*/  @!P3 IADD3 R9, P5, PT, R19, -UR20, RZ ;  /* 0x800000141309bc10 */ /* 0x000fe2000ffbe0ff */
[----:B------:R-:W2:Y:S01]  /*1500*/  @P0 LDG.E.CONSTANT R22, desc[UR24][R16.64+0x18] ;  /* 0x0000181810160981 */ /* 0x000ea2000c1e9900 */
[----:B------:R-:W-:Y:S02]  /*1510*/  @!P3 IADD3.X R11, PT, PT, R0, ~UR8, RZ, P6, !PT ;  /* 0x80000008000bbc10 */ /* 0x000fe4000b7fe4ff */
[----:B------:R-:W-:Y:S01]  /*1520*/  @!P3 LEA R10, P6, R8, UR18, 0x2 ;  /* 0x00000012080abc11 */ /* 0x000fe2000f8c10ff */
[----:B------:R-:W3:Y:S01]  /*1530*/  @P0 LDG.E.CONSTANT R20, desc[UR24][R16.64+0x14] ;  /* 0x0000141810140981 */ /* 0x000ee2000c1e9900 */
[----:B-1----:R-:W-:-:S02]  /*1540*/  @!P3 IADD3.X R14, PT, PT, R0, ~UR26, RZ, P5, !PT ;  /* 0x8000001a000ebc10 */ /* 0x002fc4000affe4ff */
[----:B------:R-:W-:Y:S02]  /*1550*/  @!P3 LEA.HI.X R11, R8, UR19, R11, 0x2, P6 ;  /* 0x00000013080bbc11 */ /* 0x000fe4000b0f140b */
[----:B------:R-:W-:Y:S02]  /*1560*/  @!P3 LEA R8, P6, R9, UR18, 0x2 ;  /* 0x000000120908bc11 */ /* 0x000fe4000f8c10ff */
[----:B------:R-:W-:Y:S01]  /*1570*/  @P1 IADD3 R23, P5, PT, R19, UR20, RZ ;  /* 0x0000001413171c10 */ /* 0x000fe2000ffbe0ff */
[----:B------:R-:W4:Y:S01]  /*1580*/  @!P3 LDG.E.CONSTANT R10, desc[UR24][R10.64+0x10] ;  /* 0x000010180a0ab981 */ /* 0x000f22000c1e9900 */
[----:B------:R-:W-:Y:S02]  /*1590*/  @!P3 LEA.HI.X R9, R9, UR19, R14, 0x2, P6 ;  /* 0x000000130909bc11 */ /* 0x000fe4000b0f140e */
[----:B------:R-:W-:Y:S02]  /*15a0*/  @P1 IADD3.X R18, PT, PT, R0, UR26, RZ, P5, !PT ;  /* 0x0000001a00121c10 */ /* 0x000fe4000affe4ff */
[----:B------:R-:W-:-:S02]  /*15b0*/  @P1 LEA R14, P5, R23, UR18, 0x2 ;  /* 0x00000012170e1c11 */ /* 0x000fc4000f8a10ff */
[----:B------:R-:W-:Y:S02]  /*15c0*/  @P1 IADD3 R19, P6, PT, R19, UR27, RZ ;  /* 0x0000001b13131c10 */ /* 0x000fe4000ffde0ff */
[----:B------:R-:W-:Y:S02]  /*15d0*/  @P1 LEA.HI.X R23, R23, UR19, R18, 0x2, P5 ;  /* 0x0000001317171c11 */ /* 0x000fe4000a8f1412 */
[----:B------:R-:W-:Y:S01]  /*15e0*/  @P1 LEA.HI.X.SX32 R26, R21, R0, 0x1, P6 ;  /* 0x00000000151a1211 */ /* 0x000fe200030f0eff */
[----:B------:R0:W5:Y:S01]  /*15f0*/  @!P3 LDG.E.CONSTANT R18, desc[UR24][R8.64+0x10] ;  /* 0x000010180812b981 */ /* 0x000162000c1e9900 */
[----:B------:R-:W-:-:S03]  /*1600*/  @P1 LEA R21, P5, R19, UR18, 0x2 ;  /* 0x0000001213151c11 */ /* 0x000fc6000f8a10ff */
[----:B------:R-:W3:Y:S01]  /*1610*/  @!P2 LDG.E.CONSTANT R0, desc[UR24][R16.64+0x8] ;  /* 0x000008181000a981 */ /* 0x000ee2000c1e9900 */
[----:B------:R-:W-:Y:S01]  /*1620*/  @P1 LEA.HI.X R26, R19, UR19, R26, 0x2, P5 ;  /* 0x00000013131a1c11 */ /* 0x000fe2000a8f141a */
[----:B0-----:R-:W-:Y:S02]  /*1630*/  @P1 IMAD.MOV.U32 R8, RZ, RZ, R14 ;  /* 0x000000ffff081224 */ /* 0x001fe400078e000e */
[----:B------:R-:W-:Y:S01]  /*1640*/  @P1 IMAD.MOV.U32 R9, RZ, RZ, R23 ;  /* 0x000000ffff091224 */ /* 0x000fe200078e0017 */
[----:B------:R-:W3:Y:S04]  /*1650*/  @!P2 LDG.E.CONSTANT R14, desc[UR24][R16.64+0xc] ;  /* 0x00000c18100ea981 */ /* 0x000ee8000c1e9900 */
[----:B------:R0:W3:Y:S02]  /*1660*/  @P1 LDG.E.CONSTANT R24, desc[UR24][R8.64+0x10] ;  /* 0x0000101808181981 */ /* 0x0000e4000c1e9900 */
[----:B0-----:R-:W-:-:S02]  /*1670*/  @P1 IMAD.MOV.U32 R8, RZ, RZ, R21 ;  /* 0x000000ffff081224 */ /* 0x001fc400078e0015 */
[----:B------:R-:W-:-:S05]  /*1680*/  @P1 IMAD.MOV.U32 R9, RZ, RZ, R26 ;  /* 0x000000ffff091224 */ /* 0x000fca00078e001a */
[----:B------:R0:W3:Y:S01]  /*1690*/  @P1 LDG.E.CONSTANT R26, desc[UR24][R8.64+0x10] ;  /* 0x00001018081a1981 */ /* 0x0000e2000c1e9900 */
[----:B------:R-:W-:-:S04]  /*16a0*/  UIADD3 UR8, UPT, UPT, UR6, 0x6, URZ ;  /* 0x0000000606087890 */ /* 0x000fc8000fffe0ff */
[----:B------:R-:W-:Y:S02]  /*16b0*/  USHF.R.S32.HI UR9, URZ, 0x1f, UR8 ;  /* 0x0000001fff097899 */ /* 0x000fe40008011408 */
[----:B------:R-:W-:Y:S01]  /*16c0*/  IMAD.U32 R11, RZ, RZ, UR8 ;  /* 0x00000008ff0b7e24 */ /* 0x000fe2000f8e00ff */
[----:B------:R-:W-:-:S03]  /*16d0*/  UIMAD UR8, UR5, UR8, URZ ;  /* 0x00000008050872a4 */ /* 0x000fc6000f8e02ff */
[----:B------:R-:W-:Y:S01]  /*16e0*/  IMAD.WIDE.U32 R16, R11, UR4, R2 ;  /* 0x000000040b107c25 */ /* 0x000fe2000f8e0002 */
[----:B------:R-:W-:Y:S02]  /*16f0*/  UIMAD UR8, UR4, UR9, UR8 ;  /* 0x00000009040872a4 */ /* 0x000fe4000f8e0208 */
[----:B0-----:R-:W-:-:S04]  /*1700*/  IADD3 R8, P5, PT, R13, R16, RZ ;  /* 0x000000100d087210 */ /* 0x001fc80007fbe0ff */
[----:B------:R-:W-:Y:S02]  /*1710*/  IADD3.X R9, PT, PT, R15, UR8, R17, P5, !PT ;  /* 0x000000080f097c10 */ /* 0x000fe4000affe411 */
[----:B------:R-:W-:Y:S01]  /*1720*/  IADD3 R19, P5, PT, R8, UR16, RZ ;  /* 0x0000001008137c10 */ /* 0x000fe2000ffbe0ff */
[----:B------:R-:W-:Y:S01]  /*1730*/  BSSY.RECONVERGENT B0, `(.L_x_78) ;  /* 0x0000023000007945 */ /* 0x000fe20003800200 */
[----:B--2---:R-:W-:Y:S04]  /*1740*/  @P0 STS [R5+0x1600], R22 ;  /* 0x0016001605000388 */ /* 0x004fe80000000800 */
[----:B----4-:R-:W-:Y:S04]  /*1750*/  @!P3 STS [R5+0x14d8], R10 ;  /* 0x0014d80a0500b388 */ /* 0x010fe80000000800 */
[----:B-----5:R0:W-:Y:S04]  /*1760*/  @!P3 STS [R5+0x156c], R18 ;  /* 0x00156c120500b388 */ /* 0x0201e80000000800 */
[----:B---3--:R1:W-:Y:S04]  /*1770*/  @!P2 STS [R5+0x15f8], R0 ;  /* 0x0015f8000500a388 */ /* 0x0083e80000000800 */
[----:B------:R1:W-:Y:S04]  /*1780*/  @!P2 STS [R5+0x15fc], R14 ;  /* 0x0015fc0e0500a388 */ /* 0x0003e80000000800 */
[----:B------:R1:W-:Y:S04]  /*1790*/  @P1 STS [R5+0x156c], R24 ;  /* 0x00156c1805001388 */ /* 0x0003e80000000800 */
[----:B------:R1:W-:Y:S04]  /*17a0*/  @P0 STS [R5+0x15fc], R20 ;  /* 0x0015fc1405000388 */ /* 0x0003e80000000800 */
[----:B------:R1:W-:Y:S01]  /*17b0*/  @P1 STS [R5+0x1600], R26 ;  /* 0x0016001a05001388 */ /* 0x0003e20000000800 */
[----:B0-----:R-:W-:-:S02]  /*17c0*/  IADD3.X R18, PT, PT, R9, UR7, RZ, P5, !PT ;  /* 0x0000000709127c10 */ /* 0x001fc4000affe4ff */
[----:B------:R-:W-:-:S04]  /*17d0*/  LEA R16, P5, R19, UR18, 0x2 ;  /* 0x0000001213107c11 */ /* 0x000fc8000f8a10ff */
[----:B------:R-:W-:Y:S01]  /*17e0*/  LEA.HI.X R17, R19, UR19, R18, 0x2, P5 ;  /* 0x0000001313117c11 */ /* 0x000fe2000a8f1412 */
[----:B------:R-:W-:Y:S08]  /*17f0*/  @P4 BRA `(.L_x_79) ;  /* 0x0000000000504947 */ /* 0x000ff00003800000 */
[----:B------:R-:W-:Y:S01]  /*1800*/  LOP3.LUT R21, R6, 0x3, RZ, 0xc0, !PT ;  /* 0x0000000306157812 */ /* 0x000fe200078ec0ff */
[----:B------:R-:W-:-:S03]  /*1810*/  IMAD.U32 R10, RZ, RZ, UR7 ;  /* 0x00000007ff0a7e24 */ /* 0x000fc6000f8e00ff */
[----:B-1----:R-:W-:-:S04]  /*1820*/  IADD3 R0, P4, P5, R8, UR16, -R21 ;  /* 0x0000001008007c10 */ /* 0x002fc8000fd9e815 */
        /* <DEDUP_REMOVED lines=11> */
.L_x_81:
[----:B------:R-:W-:Y:S01]  /*18e0*/  ISETP.NE.AND P4, PT, R21, 0x2, PT ;  /* 0x000000021500780c */ /* 0x000fe20003f85270 */
[----:B-----5:R-:W-:-:S12]  /*18f0*/  IMAD.MOV.U32 R8, RZ, RZ, R10 ;  /* 0x000000ffff087224 */ /* 0x020fd800078e000a */
[----:B------:R-:W-:-:S07]  /*1900*/  @P4 IMAD.MOV.U32 R8, RZ, RZ, R11 ;  /* 0x000000ffff084224 */ /* 0x000fce00078e000b */
.L_x_82:
[----:B------:R-:W-:Y:S05]  /*1910*/  BSYNC.RECONVERGENT B1 ;  /* 0x0000000000017941 */ /* 0x000fea0003800200 */
.L_x_80:
[----:B-----5:R0:W-:Y:S01]  /*1920*/  STS [R5+0x1cf0], R8 ;  /* 0x001cf00805007388 */ /* 0x0201e20000000800 */
[----:B------:R-:W-:Y:S05]  /*1930*/  BRA `(.L_x_83) ;  /* 0x0000000000087947 */ /* 0x000fea0003800000 */
.L_x_79:
[----:B-1----:R-:W2:Y:S04]  /*1940*/  LDG.E.CONSTANT R0, desc[UR24][R16.64+0x10] ;  /* 0x0000101810007981 */ /* 0x002ea8000c1e9900 */
[----:B--2---:R1:W-:Y:S02]  /*1950*/  STS [R5+0x1cf0], R0 ;  /* 0x001cf00005007388 */ /* 0x0043e40000000800 */
.L_x_83:
[----:B------:R-:W-:Y:S05]  /*1960*/  BSYNC.RECONVERGENT B0 ;  /* 0x0000000000007941 */ /* 0x000fea0003800200 */
.L_x_78:
[----:B------:R-:W-:Y:S02]  /*1970*/  @!UP0 USHF.R.S32.HI UR8, URZ, 0x1f, UR27 ;  /* 0x0000001fff088899 */ /* 0x000fe4000801141b */
[C---:B------:R-:W-:Y:S01]  /*1980*/  @!P3 IADD3 R9, P4, PT, R19.reuse, -UR27, RZ ;  /* 0x8000001b1309bc10 */ /* 0x040fe2000ff9e0ff */
[----:B------:R-:W-:Y:S01]  /*1990*/  IMAD.U32 R23, RZ, RZ, UR27 ;  /* 0x0000001bff177e24 */ /* 0x000fe2000f8e00ff */
[C---:B------:R-:W-:Y:S01]  /*19a0*/  @P1 IADD3 R21, P6, PT, R19.reuse, UR27, RZ ;  /* 0x0000001b13151c10 */ /* 0x040fe2000ffde0ff */
[----:B------:R-:W2:Y:S01]  /*19b0*/  @P0 LDG.E.CONSTANT R20, desc[UR24][R16.64+0x18] ;  /* 0x0000181810140981 */ /* 0x000ea2000c1e9900 */
[----:B-1----:R-:W-:Y:S02]  /*19c0*/  @!P3 IADD3 R0, P5, PT, R19, -UR20, RZ ;  /* 0x800000141300bc10 */ /* 0x002fe4000ffbe0ff */
[----:B------:R-:W-:Y:S02]  /*19d0*/  @!P3 IADD3.X R14, PT, PT, R18, ~UR8, RZ, P4, !PT ;  /* 0x80000008120ebc10 */ /* 0x000fe4000a7fe4ff */
[----:B0-----:R-:W-:-:S02]  /*19e0*/  @!P3 LEA R8, P4, R9, UR18, 0x2 ;  /* 0x000000120908bc11 */ /* 0x001fc4000f8810ff */
[----:B------:R-:W-:Y:S02]  /*19f0*/  @P1 LEA.HI.X.SX32 R26, R23, R18, 0x1, P6 ;  /* 0x00000012171a1211 */ /* 0x000fe400030f0eff */
[----:B------:R-:W-:Y:S02]  /*1a00*/  @!P3 LEA.HI.X R9, R9, UR19, R14, 0x2, P4 ;  /* 0x000000130909bc11 */ /* 0x000fe4000a0f140e */
[----:B------:R-:W-:Y:S01]  /*1a10*/  @P1 IADD3 R24, P4, PT, R19, UR20, RZ ;  /* 0x0000001413181c10 */ /* 0x000fe2000ff9e0ff */
[----:B------:R-:W3:Y:S01]  /*1a20*/  @!P2 LDG.E.CONSTANT R14, desc[UR24][R16.64+0x8] ;  /* 0x00000818100ea981 */ /* 0x000ee2000c1e9900 */
[C---:B------:R-:W-:Y:S02]  /*1a30*/  @!P3 IADD3.X R11, PT, PT, R18.reuse, ~UR26, RZ, P5, !PT ;  /* 0x8000001a120bbc10 */ /* 0x040fe4000affe4ff */
[----:B------:R-:W-:Y:S01]  /*1a40*/  @P1 IADD3.X R25, PT, PT, R18, UR26, RZ, P4, !PT ;  /* 0x0000001a12191c10 */ /* 0x000fe2000a7fe4ff */
[----:B------:R0:W4:Y:S01]  /*1a50*/  @!P3 LDG.E.CONSTANT R22, desc[UR24][R8.64+0x10] ;  /* 0x000010180816b981 */ /* 0x000122000c1e9900 */
[----:B------:R-:W-:-:S02]  /*1a60*/  @P1 LEA R23, P4, R24, UR18, 0x2 ;  /* 0x0000001218171c11 */ /* 0x000fc4000f8810ff */
[----:B------:R-:W-:Y:S01]  /*1a70*/  @!P3 LEA R10, P5, R0, UR18, 0x2 ;  /* 0x00000012000abc11 */ /* 0x000fe2000f8a10ff */
[----:B------:R-:W5:Y:S01]  /*1a80*/  @P0 LDG.E.CONSTANT R18, desc[UR24][R16.64+0x14] ;  /* 0x0000141810120981 */ /* 0x000f62000c1e9900 */
[----:B------:R-:W-:Y:S02]  /*1a90*/  @P1 LEA.HI.X R24, R24, UR19, R25, 0x2, P4 ;  /* 0x0000001318181c11 */ /* 0x000fe4000a0f1419 */
[----:B------:R-:W-:Y:S02]  /*1aa0*/  @!P3 LEA.HI.X R11, R0, UR19, R11, 0x2, P5 ;  /* 0x00000013000bbc11 */ /* 0x000fe4000a8f140b */
[C---:B------:R-:W-:Y:S01]  /*1ab0*/  @P1 LEA R19, P5, R21.reuse, UR18, 0x2 ;  /* 0x0000001215131c11 */ /* 0x040fe2000f8a10ff */
[----:B0-----:R-:W-:Y:S01]  /*1ac0*/  @P1 IMAD.MOV.U32 R8, RZ, RZ, R23 ;  /* 0x000000ffff081224 */ /* 0x001fe200078e0017 */
[----:B------:R-:W5:Y:S01]  /*1ad0*/  @!P2 LDG.E.CONSTANT R0, desc[UR24][R16.64+0xc] ;  /* 0x00000c181000a981 */ /* 0x000f62000c1e9900 */
[----:B------:R-:W-:Y:S01]  /*1ae0*/  @P1 IMAD.MOV.U32 R9, RZ, RZ, R24 ;  /* 0x000000ffff091224 */ /* 0x000fe200078e0018 */
[----:B------:R-:W-:-:S02]  /*1af0*/  @P1 LEA.HI.X R26, R21, UR19, R26, 0x2, P5 ;  /* 0x00000013151a1c11 */ /* 0x000fc4000a8f141a */
[----:B------:R-:W5:Y:S04]  /*1b00*/  @!P3 LDG.E.CONSTANT R10, desc[UR24][R10.64+0x10] ;  /* 0x000010180a0ab981 */ /* 0x000f68000c1e9900 */
[----:B------:R0:W5:Y:S02]  /*1b10*/  @P1 LDG.E.CONSTANT R24, desc[UR24][R8.64+0x10] ;  /* 0x0000101808181981 */ /* 0x000164000c1e9900 */
[----:B0-----:R-:W-:Y:S02]  /*1b20*/  @P1 IMAD.MOV.U32 R8, RZ, RZ, R19 ;  /* 0x000000ffff081224 */ /* 0x001fe400078e0013 */
[----:B------:R-:W-:-:S05]  /*1b30*/  @P1 IMAD.MOV.U32 R9, RZ, RZ, R26 ;  /* 0x000000ffff091224 */ /* 0x000fca00078e001a */
[----:B------:R-:W5:Y:S01]  /*1b40*/  @P1 LDG.E.CONSTANT R26, desc[UR24][R8.64+0x10] ;  /* 0x00001018081a1981 */ /* 0x000f62000c1e9900 */
[----:B------:R-:W-:-:S03]  /*1b50*/  ISETP.LT.AND P4, PT, R4, UR6, PT ;  /* 0x0000000604007c0c */ /* 0x000fc6000bf81270 */
[----:B--2---:R0:W-:Y:S04]  /*1b60*/  @P0 STS [R5+0x1cf0], R20 ;  /* 0x001cf01405000388 */ /* 0x0041e80000000800 */
[----:B---3--:R0:W-:Y:S04]  /*1b70*/  @!P2 STS [R5+0x1ce8], R14 ;  /* 0x001ce80e0500a388 */ /* 0x0081e80000000800 */
[----:B----4-:R0:W-:Y:S04]  /*1b80*/  @!P3 STS [R5+0x1bc8], R22 ;  /* 0x001bc8160500b388 */ /* 0x0101e80000000800 */
[----:B-----5:R0:W-:Y:S04]  /*1b90*/  @!P2 STS [R5+0x1cec], R0 ;  /* 0x001cec000500a388 */ /* 0x0201e80000000800 */
[----:B------:R0:W-:Y:S04]  /*1ba0*/  @!P3 STS [R5+0x1c5c], R10 ;  /* 0x001c5c0a0500b388 */ /* 0x0001e80000000800 */
[----:B------:R0:W-:Y:S04]  /*1bb0*/  @P0 STS [R5+0x1cec], R18 ;  /* 0x001cec1205000388 */ /* 0x0001e80000000800 */
[----:B------:R0:W-:Y:S04]  /*1bc0*/  @P1 STS [R5+0x1c5c], R24 ;  /* 0x001c5c1805001388 */ /* 0x0001e80000000800 */
[----:B------:R0:W-:Y:S01]  /*1bd0*/  @P1 STS [R5+0x1cf0], R26 ;  /* 0x001cf01a05001388 */ /* 0x0001e20000000800 */
[----:B------:R-:W-:Y:S06]  /*1be0*/  BAR.SYNC.DEFER_BLOCKING 0x0 ;  /* 0x0000000000007b1d */ /* 0x000fec0000010000 */
[----:B------:R-:W-:Y:S05]  /*1bf0*/  @P4 EXIT ;  /* 0x000000000000494d */ /* 0x000fea0003800000 */
[----:B------:R-:W1:Y:S01]  /*1c00*/  LDCU.128 UR8, c[0x0][0x3c0] ;  /* 0x00007800ff0877ac */ /* 0x000e620008000c00 */
[----:B0-----:R-:W-:Y:S01]  /*1c10*/  IADD3 R14, P2, PT, R13, R2, RZ ;  /* 0x000000020d0e7210 */ /* 0x001fe20007f5e0ff */
[----:B------:R-:W-:Y:S01]  /*1c20*/  IMAD.MOV.U32 R17, RZ, RZ, 0x2 ;  /* 0x00000002ff117424 */ /* 0x000fe200078e00ff */
[----:B------:R-:W-:Y:S01]  /*1c30*/  LOP3.LUT R16, R6, 0x3, RZ, 0xc0, !PT ;  /* 0x0000000306107812 */ /* 0x000fe200078ec0ff */
[----:B------:R-:W-:Y:S02]  /*1c40*/  USHF.R.S32.HI UR29, URZ, 0x1f, UR27 ;  /* 0x0000001fff1d7899 */ /* 0x000fe4000801141b */
[----:B------:R-:W-:Y:S01]  /*1c50*/  IMAD.X R15, R3, 0x1, R15, P2 ;  /* 0x00000001030f7824 */ /* 0x000fe200010e060f */
[----:B------:R-:W0:Y:S01]  /*1c60*/  LDCU UR19, c[0x0][0x3d8] ;  /* 0x00007b00ff1377ac */ /* 0x000e220008000800 */
[----:B------:R-:W2:Y:S01]  /*1c70*/  LDCU UR40, c[0x0][0x3cc] ;  /* 0x00007980ff2877ac */ /* 0x000ea20008000800 */
[----:B------:R-:W3:Y:S01]  /*1c80*/  LDCU.64 UR30, c[0x0][0x388] ;  /* 0x00007100ff1e77ac */ /* 0x000ee20008000a00 */
[----:B-1----:R-:W-:Y:S01]  /*1c90*/  IMAD.U32 R13, RZ, RZ, UR10 ;  /* 0x0000000aff0d7e24 */ /* 0x002fe2000f8e00ff */
[----:B------:R-:W-:Y:S01]  /*1ca0*/  USHF.R.S32.HI UR13, URZ, 0x1f, UR9 ;  /* 0x0000001fff0d7899 */ /* 0x000fe20008011409 */
[----:B------:R-:W-:Y:S01]  /*1cb0*/  IMAD.U32 R4, RZ, RZ, UR11 ;  /* 0x0000000bff047e24 */ /* 0x000fe2000f8e00ff */
[----:B------:R-:W-:Y:S01]  /*1cc0*/  UIMAD.WIDE.U32 UR36, UR14, UR9, URZ ;  /* 0x000000090e2472a5 */ /* 0x000fe2000f8e00ff */
[----:B------:R-:W-:Y:S01]  /*1cd0*/  FMUL R13, R13, UR10 ;  /* 0x0000000a0d0d7c20 */ /* 0x000fe20008400000 */
[----:B------:R-:W-:Y:S01]  /*1ce0*/  UIMAD UR18, UR12, UR9, URZ ;  /* 0x000000090c1272a4 */ /* 0x000fe2000f8e02ff */
[----:B------:R-:W-:Y:S01]  /*1cf0*/  FADD R4, R4, UR11 ;  /* 0x0000000b04047e21 */ /* 0x000fe20008000000 */
[----:B------:R-:W-:-:S02]  /*1d00*/  USHF.R.S32.HI UR9, URZ, 0x1f, UR8 ;  /* 0x0000001fff097899 */ /* 0x000fc40008011408 */
[----:B------:R-:W-:Y:S02]  /*1d10*/  UIMAD.WIDE.U32 UR38, UR14, UR8, URZ ;  /* 0x000000080e2672a5 */ /* 0x000fe4000f8e00ff */
[----:B------:R-:W-:Y:S02]  /*1d20*/  UIMAD UR8, UR12, UR8, URZ ;  /* 0x000000080c0872a4 */ /* 0x000fe4000f8e02ff */
[----:B------:R-:W-:Y:S02]  /*1d30*/  UIMAD UR13, UR13, UR14, UR18 ;  /* 0x0000000e0d0d72a4 */ /* 0x000fe4000f8e0212 */
[----:B------:R-:W-:Y:S01]  /*1d40*/  UIMAD UR9, UR9, UR14, UR8 ;  /* 0x0000000e090972a4 */ /* 0x000fe2000f8e0208 */
[----:B------:R-:W1:Y:S01]  /*1d50*/  LDCU.64 UR32, c[0x0][0x3d0] ;  /* 0x00007a00ff2077ac */ /* 0x000e620008000a00 */
[----:B------:R-:W4:Y:S01]  /*1d60*/  LDCU.64 UR34, c[0x0][0x390] ;  /* 0x00007200ff2277ac */ /* 0x000f220008000a00 */
[----:B------:R-:W0:Y:S01]  /*1d70*/  LDCU.128 UR20, c[0x0][0x380] ;  /* 0x00007000ff1477ac */ /* 0x000e220008000c00 */
[----:B------:R-:W-:-:S02]  /*1d80*/  UIADD3 UR11, UPT, UPT, UR37, UR13, URZ ;  /* 0x0000000d250b7290 */ /* 0x000fc4000fffe0ff */
[----:B--23--:R-:W-:-:S12]  /*1d90*/  UIADD3 UR9, UPT, UPT, UR39, UR9, URZ ;  /* 0x0000000927097290 */ /* 0x00cfd8000fffe0ff */
.L_x_91:
[----:B------:R-:W-:Y:S01]  /*1da0*/  UIADD3 UR12, UPT, UPT, UR6, 0x4, URZ ;  /* 0x00000004060c7890 */ /* 0x000fe2000fffe0ff */
[----:B-1----:R-:W-:-:S03]  /*1db0*/  IMAD.U32 R9, RZ, RZ, UR4 ;  /* 0x00000004ff097e24 */ /* 0x002fc6000f8e00ff */
[----:B------:R-:W-:Y:S02]  /*1dc0*/  USHF.R.S32.HI UR8, URZ, 0x1f, UR12 ;  /* 0x0000001fff087899 */ /* 0x000fe4000801140c */
[----:B------:R-:W-:Y:S02]  /*1dd0*/  UIMAD UR10, UR5, UR12, URZ ;  /* 0x0000000c050a72a4 */ /* 0x000fe4000f8e02ff */
[----:B------:R-:W-:Y:S02]  /*1de0*/  IMAD.WIDE.U32 R8, R9, UR12, R14 ;  /* 0x0000000c09087c25 */ /* 0x000fe4000f8e000e */
[----:B------:R-:W-:Y:S01]  /*1df0*/  UIMAD UR8, UR4, UR8, UR10 ;  /* 0x00000008040872a4 */ /* 0x000fe2000f8e020a */
[C---:B0-----:R-:W-:Y:S02]  /*1e00*/  LEA R2, P3, R8.reuse, UR20, 0x2 ;  /* 0x0000001408027c11 */ /* 0x041fe4000f8610ff */
[----:B------:R-:W-:-:S03]  /*1e10*/  IADD3 R0, P2, PT, R8, UR38, RZ ;  /* 0x0000002608007c10 */ /* 0x000fc6000ff5e0ff */
[----:B------:R-:W-:-:S05]  /*1e20*/  VIADD R11, R9, UR8 ;  /* 0x00000008090b7c36 */ /* 0x000fca0008000000 */
[----:B------:R-:W-:Y:S02]  /*1e30*/  LEA.HI.X R3, R8, UR21, R11, 0x2, P3 ;  /* 0x0000001508037c11 */ /* 0x000fe400098f140b */
[C---:B------:R-:W-:Y:S02]  /*1e40*/  LEA R22, P3, R0.reuse, UR22, 0x2 ;  /* 0x0000001600167c11 */ /* 0x040fe4000f8610ff */
[----:B------:R-:W-:Y:S02]  /*1e50*/  IADD3.X R19, PT, PT, R11, UR9, RZ, P2, !PT ;  /* 0x000000090b137c10 */ /* 0x000fe400097fe4ff */
[----:B------:R0:W2:Y:S02]  /*1e60*/  LDG.E.CONSTANT R3, desc[UR24][R2.64+0x10] ;  /* 0x0000101802037981 */ /* 0x0000a4000c1e9900 */
[----:B------:R-:W-:-:S05]  /*1e70*/  LEA.HI.X R23, R0, UR23, R19, 0x2, P3 ;  /* 0x0000001700177c11 */ /* 0x000fca00098f1413 */
[----:B------:R3:W5:Y:S01]  /*1e80*/  LDG.E.CONSTANT R0, desc[UR24][R22.64+0x10] ;  /* 0x0000101816007981 */ /* 0x000762000c1e9900 */
[C---:B------:R-:W-:Y:S01]  /*1e90*/  VIADD R10, R17.reuse, 0x4 ;  /* 0x00000004110a7836 */ /* 0x040fe20000000000 */
[----:B------:R-:W-:Y:S01]  /*1ea0*/  MOV R27, 0x400 ;  /* 0x00000400001b7802 */ /* 0x000fe20000000f00 */
[----:B------:R-:W-:Y:S01]  /*1eb0*/  VIADD R21, R17, 0x1 ;  /* 0x0000000111157836 */ /* 0x000fe20000000000 */
[----:B------:R-:W1:Y:S01]  /*1ec0*/  S2R R18, SR_CgaCtaId ;  /* 0x0000000000127919 */ /* 0x000e620000008800 */
[----:B------:R-:W-:Y:S01]  /*1ed0*/  IMAD.HI R19, R10, 0x66666667, RZ ;  /* 0x666666670a137827 */ /* 0x000fe200078e02ff */
[----:B------:R-:W-:Y:S03]  /*1ee0*/  BSSY.RECONVERGENT B0, `(.L_x_84) ;  /* 0x0000049000007945 */ /* 0x000fe60003800200 */
[----:B------:R-:W-:Y:S01]  /*1ef0*/  IMAD.HI R24, R21, 0x66666667, RZ ;  /* 0x6666666715187827 */ /* 0x000fe200078e02ff */
[----:B------:R-:W-:-:S04]  /*1f00*/  SHF.R.U32.HI R20, RZ, 0x1, R19 ;  /* 0x00000001ff147819 */ /* 0x000fc80000011613 */
[----:B------:R-:W-:Y:S02]  /*1f10*/  SHF.R.S32.HI R25, RZ, 0x1, R24 ;  /* 0x00000001ff197819 */ /* 0x000fe40000011418 */
[----:B------:R-:W-:Y:S01]  /*1f20*/  LEA.HI R19, R19, R20, RZ, 0x1 ;  /* 0x0000001413137211 */ /* 0x000fe200078f08ff */
[----:B------:R-:W-:Y:S01]  /*1f30*/  VIADD R20, R17, 0x3 ;  /* 0x0000000311147836 */ /* 0x000fe20000000000 */
[----:B0-----:R-:W-:-:S03]  /*1f40*/  LEA.HI R2, R24, R25, RZ, 0x1 ;  /* 0x0000001918027211 */ /* 0x001fc600078f08ff */
[----:B------:R-:W-:Y:S02]  /*1f50*/  IMAD R10, R19, -0x5, R10 ;  /* 0xfffffffb130a7824 */ /* 0x000fe400078e020a */
[----:B------:R-:W-:Y:S02]  /*1f60*/  IMAD R2, R2, -0x5, R21 ;  /* 0xfffffffb02027824 */ /* 0x000fe400078e0215 */
[--C-:B------:R-:W-:Y:S02]  /*1f70*/  IMAD R10, R10, 0x6f0, R5.reuse ;  /* 0x000006f00a0a7824 */ /* 0x100fe400078e0205 */
[----:B------:R-:W-:Y:S02]  /*1f80*/  IMAD R19, R2, 0x6f0, R5 ;  /* 0x000006f002137824 */ /* 0x000fe400078e0205 */
[----:B---3--:R-:W-:Y:S02]  /*1f90*/  IMAD.HI R22, R20, 0x66666667, RZ ;  /* 0x6666666714167827 */ /* 0x008fe400078e02ff */
[----:B------:R-:W-:Y:S02]  /*1fa0*/  LDS R10, [R10+0x130] ;  /* 0x000130000a0a7984 */ /* 0x000fe40000000800 */
[----:B------:R-:W-:Y:S01]  /*1fb0*/  VIADD R21, R17, 0x2 ;  /* 0x0000000211157836 */ /* 0x000fe20000000000 */
[----:B------:R-:W-:Y:S01]  /*1fc0*/  SHF.R.U32.HI R23, RZ, 0x1, R22 ;  /* 0x00000001ff177819 */ /* 0x000fe20000011616 */
[----:B------:R-:W0:Y:S01]  /*1fd0*/  LDS R19, [R19+0x130] ;  /* 0x0001300013137984 */ /* 0x000e220000000800 */
[----:B-1----:R-:W-:Y:S01]  /*1fe0*/  LEA R18, R18, R27, 0x18 ;  /* 0x0000001b12127211 */ /* 0x002fe200078ec0ff */
[----:B------:R-:W-:Y:S01]  /*1ff0*/  IMAD.HI R24, R21, 0x66666667, RZ ;  /* 0x6666666715187827 */ /* 0x000fe200078e02ff */
[----:B------:R-:W-:-:S04]  /*2000*/  LEA.HI R23, R22, R23, RZ, 0x1 ;  /* 0x0000001716177211 */ /* 0x000fc800078f08ff */
[----:B------:R-:W-:Y:S01]  /*2010*/  SHF.R.U32.HI R25, RZ, 0x1, R24 ;  /* 0x00000001ff197819 */ /* 0x000fe20000011618 */
[----:B------:R-:W-:-:S03]  /*2020*/  IMAD R23, R23, -0x5, R20 ;  /* 0xfffffffb17177824 */ /* 0x000fc600078e0214 */
[----:B------:R-:W-:Y:S01]  /*2030*/  LEA.HI R24, R24, R25, RZ, 0x1 ;  /* 0x0000001918187211 */ /* 0x000fe200078f08ff */
[--C-:B------:R-:W-:Y:S02]  /*2040*/  IMAD R20, R23, 0x6f0, R18.reuse ;  /* 0x000006f017147824 */ /* 0x100fe400078e0212 */
[----:B------:R-:W-:Y:S02]  /*2050*/  IMAD R18, R17, 0x6f0, R18 ;  /* 0x000006f011127824 */ /* 0x000fe400078e0212 */
[----:B------:R-:W-:Y:S02]  /*2060*/  IMAD R24, R24, -0x5, R21 ;  /* 0xfffffffb18187824 */ /* 0x000fe400078e0215 */
[C---:B------:R-:W-:Y:S02]  /*2070*/  IMAD R17, R7.reuse, 0x94, R18 ;  /* 0x0000009407117824 */ /* 0x040fe400078e0212 */
[----:B------:R-:W-:Y:S02]  /*2080*/  IMAD R21, R7, 0x94, R20 ;  /* 0x0000009407157824 */ /* 0x000fe400078e0214 */
[----:B------:R-:W-:-:S02]  /*2090*/  IMAD R20, R6, 0x4, R17 ;  /* 0x0000000406147824 */ /* 0x000fc400078e0211 */
[----:B------:R-:W-:Y:S02]  /*20a0*/  IMAD R26, R24, 0x6f0, R5 ;  /* 0x000006f0181a7824 */ /* 0x000fe400078e0205 */
[----:B------:R-:W-:Y:S01]  /*20b0*/  IMAD R18, R6, 0x4, R21 ;  /* 0x0000000406127824 */ /* 0x000fe200078e0215 */
[----:B------:R-:W-:Y:S04]  /*20c0*/  LDS R24, [R20+0x8] ;  /* 0x0000080014187984 */ /* 0x000fe80000000800 */
[----:B------:R-:W1:Y:S04]  /*20d0*/  LDS R21, [R20+0x258] ;  /* 0x0002580014157984 */ /* 0x000e680000000800 */
[----:B------:R-:W-:Y:S04]  /*20e0*/  LDS R26, [R26+0x130] ;  /* 0x000130001a1a7984 */ /* 0x000fe80000000800 */
[----:B------:R-:W3:Y:S01]  /*20f0*/  LDS R23, [R18+0x130] ;  /* 0x0001300012177984 */ /* 0x000ee20000000800 */
[----:B0-----:R-:W-:-:S03]  /*2100*/  FADD R28, R10, R19 ;  /* 0x000000130a1c7221 */ /* 0x001fc60000000000 */
[----:B------:R-:W-:Y:S04]  /*2110*/  LDS R22, [R20+0x9c] ;  /* 0x00009c0014167984 */ /* 0x000fe80000000800 */
[----:B------:R-:W0:Y:S04]  /*2120*/  LDS R19, [R20+0x1c4] ;  /* 0x0001c40014137984 */ /* 0x000e280000000800 */
[----:B------:R-:W4:Y:S01]  /*2130*/  LDS R17, [R20+0x130] ;  /* 0x0001300014117984 */ /* 0x000f220000000800 */
[----:B-1----:R-:W-:-:S03]  /*2140*/  FADD R25, R24, R21 ;  /* 0x0000001518197221 */ /* 0x002fc60000000000 */
[----:B------:R-:W-:Y:S04]  /*2150*/  LDS R21, [R20+0x128] ;  /* 0x0001280014157984 */ /* 0x000fe80000000800 */
[----:B------:R-:W1:Y:S01]  /*2160*/  LDS R24, [R20+0x138] ;  /* 0x0001380014187984 */ /* 0x000e620000000800 */
[----:B---3--:R-:W-:Y:S01]  /*2170*/  FADD R23, R23, R26 ;  /* 0x0000001a17177221 */ /* 0x008fe20000000000 */
[----:B0-----:R-:W-:Y:S02]  /*2180*/  FADD R26, R22, R19 ;  /* 0x00000013161a7221 */ /* 0x001fe40000000000 */
[----:B------:R-:W-:Y:S01]  /*2190*/  LDS R19, [R20+0x12c] ;  /* 0x00012c0014137984 */ /* 0x000fe20000000800 */
[----:B----4-:R-:W-:Y:S01]  /*21a0*/  FMUL R10, R17, -2.5 ;  /* 0xc0200000110a7820 */ /* 0x010fe20000400000 */
[----:B------:R-:W-:-:S02]  /*21b0*/  FMUL R17, R4, R17 ;  /* 0x0000001104117220 */ /* 0x000fc40000400000 */
[----:B------:R-:W0:Y:S01]  /*21c0*/  LDS R22, [R20+0x134] ;  /* 0x0001340014167984 */ /* 0x000e220000000800 */
[--C-:B------:R-:W-:Y:S01]  /*21d0*/  FFMA R25, R25, -0.083333335816860198975, R10.reuse ;  /* 0xbdaaaaab19197823 */ /* 0x100fe2000000000a */
[----:B------:R-:W-:-:S03]  /*21e0*/  FFMA R23, R23, -0.083333335816860198975, R10 ;  /* 0xbdaaaaab17177823 */ /* 0x000fc6000000000a */
[----:B------:R-:W-:Y:S01]  /*21f0*/  FFMA R25, R26, 1.3333333730697631836, R25 ;  /* 0x3faaaaab1a197823 */ /* 0x000fe20000000019 */
[----:B------:R-:W-:-:S03]  /*2200*/  FFMA R23, R28, 1.3333333730697631836, R23 ;  /* 0x3faaaaab1c177823 */ /* 0x000fc60000000017 */
[----:B------:R-:W-:-:S04]  /*2210*/  FMUL R26, R25, UR33 ;  /* 0x00000021191a7c20 */ /* 0x000fc80008400000 */
[----:B------:R-:W-:Y:S01]  /*2220*/  FFMA R26, R23, UR32, R26 ;  /* 0x00000020171a7c23 */ /* 0x000fe2000800001a */
[----:B-1----:R-:W-:-:S04]  /*2230*/  FADD R21, R21, R24 ;  /* 0x0000001815157221 */ /* 0x002fc80000000000 */
[----:B------:R-:W-:Y:S01]  /*2240*/  FFMA R21, R21, -0.083333335816860198975, R10 ;  /* 0xbdaaaaab15157823 */ /* 0x000fe2000000000a */
[----:B0-----:R-:W-:-:S04]  /*2250*/  FADD R22, R19, R22 ;  /* 0x0000001613167221 */ /* 0x001fc80000000000 */
[----:B------:R-:W-:-:S04]  /*2260*/  FFMA R21, R22, 1.3333333730697631836, R21 ;  /* 0x3faaaaab16157823 */ /* 0x000fc80000000015 */
[----:B------:R-:W-:Y:S01]  /*2270*/  FFMA R26, R21, UR19, R26 ;  /* 0x00000013151a7c23 */ /* 0x000fe2000800001a */
[----:B--2---:R-:W0:Y:S01]  /*2280*/  MUFU.RCP R24, R3 ;  /* 0x0000000300187308 */ /* 0x004e220000001000 */
[----:B-----5:R-:W-:-:S04]  /*2290*/  FFMA R0, R0, UR40, -R17 ;  /* 0x0000002800007c23 */ /* 0x020fc80008000811 */
[----:B------:R-:W-:-:S04]  /*22a0*/  FFMA R0, R3, -R0, R26 ;  /* 0x8000000003007223 */ /* 0x000fc8000000001a */
[----:B------:R-:W-:Y:S01]  /*22b0*/  FMUL R0, R13, R0 ;  /* 0x000000000d007220 */ /* 0x000fe20000400000 */
[----:B0-----:R-:W-:-:S03]  /*22c0*/  FFMA R17, -R3, R24, 1 ;  /* 0x3f80000003117423 */ /* 0x001fc60000000118 */
[----:B------:R-:W0:Y:S01]  /*22d0*/  FCHK P2, R0, R3 ;  /* 0x0000000300007302 */ /* 0x000e220000040000 */
[----:B------:R-:W-:Y:S01]  /*22e0*/  FFMA R19, R24, R17, R24 ;  /* 0x0000001118137223 */ /* 0x000fe20000000018 */
[----:B------:R-:W-:-:S03]  /*22f0*/  IMAD.MOV.U32 R17, RZ, RZ, R2 ;  /* 0x000000ffff117224 */ /* 0x000fc600078e0002 */
[----:B------:R-:W-:-:S04]  /*2300*/  FFMA R10, R0, R19, RZ ;  /* 0x00000013000a7223 */ /* 0x000fc800000000ff */
[----:B------:R-:W-:-:S04]  /*2310*/  FFMA R20, -R3, R10, R0 ;  /* 0x0000000a03147223 */ /* 0x000fc80000000100 */
[----:B------:R-:W-:Y:S01]  /*2320*/  FFMA R19, R19, R20, R10 ;  /* 0x0000001413137223 */ /* 0x000fe2000000000a */
[----:B0-----:R-:W-:Y:S06]  /*2330*/  @!P2 BRA `(.L_x_85) ;  /* 0x00000000000ca947 */ /* 0x001fec0003800000 */
[----:B------:R-:W-:-:S07]  /*2340*/  MOV R2, 0x2360 ;  /* 0x0000236000027802 */ /* 0x000fce0000000f00 */
[----:B------:R-:W-:Y:S05]  /*2350*/  CALL.REL.NOINC `($__internal_1_$__cuda_sm3x_div_rn_noftz_f32_slowpath) ;  /* 0x00000004006c7944 */ /* 0x000fea0003c00000 */
[----:B------:R-:W-:-:S07]  /*2360*/  IMAD.MOV.U32 R19, RZ, RZ, R0 ;  /* 0x000000ffff137224 */ /* 0x000fce00078e0000 */
.L_x_85:
[----:B------:R-:W-:Y:S05]  /*2370*/  BSYNC.RECONVERGENT B0 ;  /* 0x0000000000007941 */ /* 0x000fea0003800200 */
.L_x_84:
[----:B------:R-:W-:Y:S01]  /*2380*/  IADD3 R8, P2, PT, R8, UR36, RZ ;  /* 0x0000002408087c10 */ /* 0x000fe2000ff5e0ff */
[----:B------:R-:W-:-:S03]  /*2390*/  UISETP.GE.AND UP0, UPT, UR6, UR28, UPT ;  /* 0x0000001c0600728c */ /* 0x000fc6000bf06270 */
[----:B------:R-:W-:Y:S02]  /*23a0*/  IADD3.X R11, PT, PT, R11, UR11, RZ, P2, !PT ;  /* 0x0000000b0b0b7c10 */ /* 0x000fe400097fe4ff */
[----:B------:R-:W-:-:S04]  /*23b0*/  LEA R2, P2, R8, UR34, 0x2 ;  /* 0x0000002208027c11 */ /* 0x000fc8000f8410ff */
[----:B------:R-:W-:-:S05]  /*23c0*/  LEA.HI.X R3, R8, UR35, R11, 0x2, P2 ;  /* 0x0000002308037c11 */ /* 0x000fca00090f140b */
[----:B------:R0:W-:Y:S01]  /*23d0*/  STG.E desc[UR24][R2.64+0x10], R19 ;  /* 0x0000101302007986 */ /* 0x0001e2000c101918 */
[----:B------:R-:W-:Y:S05]  /*23e0*/  BRA.U UP0, `(.L_x_86) ;  /* 0x0000000500347547 */ /* 0x000fea000b800000 */
[----:B------:R-:W-:Y:S01]  /*23f0*/  UIADD3 UR12, UPT, UPT, UR6, 0x7, URZ ;  /* 0x00000007060c7890 */ /* 0x000fe2000fffe0ff */
[----:B0-----:R-:W-:Y:S01]  /*2400*/  IMAD.U32 R3, RZ, RZ, UR4 ;  /* 0x00000004ff037e24 */ /* 0x001fe2000f8e00ff */
[----:B------:R-:W-:Y:S01]  /*2410*/  BSSY.RECONVERGENT B0, `(.L_x_87) ;  /* 0x0000021000007945 */ /* 0x000fe20003800200 */
[----:B------:R-:W-:Y:S01]  /*2420*/  IMAD.MOV.U32 R8, RZ, RZ, R14 ;  /* 0x000000ffff087224 */ /* 0x000fe200078e000e */
[----:B------:R-:W-:Y:S01]  /*2430*/  USHF.R.S32.HI UR8, URZ, 0x1f, UR12 ;  /* 0x0000001fff087899 */ /* 0x000fe2000801140c */
[----:B------:R-:W-:Y:S01]  /*2440*/  IMAD.MOV.U32 R9, RZ, RZ, R15 ;  /* 0x000000ffff097224 */ /* 0x000fe200078e000f */
[----:B------:R-:W-:Y:S02]  /*2450*/  UIMAD UR10, UR5, UR12, URZ ;  /* 0x0000000c050a72a4 */ /* 0x000fe4000f8e02ff */
[----:B------:R-:W-:Y:S02]  /*2460*/  IMAD.WIDE.U32 R8, R3, UR12, R8 ;  /* 0x0000000c03087c25 */ /* 0x000fe4000f8e0008 */
[----:B------:R-:W-:Y:S01]  /*2470*/  UIMAD UR8, UR4, UR8, UR10 ;  /* 0x00000008040872a4 */ /* 0x000fe2000f8e020a */
[----:B------:R-:W-:-:S05]  /*2480*/  IADD3 R29, P2, PT, R8, UR16, RZ ;  /* 0x00000010081d7c10 */ /* 0x000fca000ff5e0ff */
[----:B------:R-:W-:Y:S01]  /*2490*/  VIADD R10, R9, UR8 ;  /* 0x00000008090a7c36 */ /* 0x000fe20008000000 */
[----:B------:R-:W-:-:S04]  /*24a0*/  LEA R2, P3, R29, UR30, 0x2 ;  /* 0x0000001e1d027c11 */ /* 0x000fc8000f8610ff */
[----:B------:R-:W-:Y:S02]  /*24b0*/  IADD3.X R0, PT, PT, R10, UR7, RZ, P2, !PT ;  /* 0x000000070a007c10 */ /* 0x000fe400097fe4ff */
[----:B------:R-:W-:Y:S02]  /*24c0*/  ISETP.NE.AND P2, PT, R12, RZ, PT ;  /* 0x000000ff0c00720c */ /* 0x000fe40003f45270 */
[----:B------:R-:W-:-:S11]  /*24d0*/  LEA.HI.X R3, R29, UR31, R0, 0x2, P3 ;  /* 0x0000001f1d037c11 */ /* 0x000fd600098f1400 */
[----:B------:R-:W-:Y:S05]  /*24e0*/  @P2 BRA `(.L_x_88) ;  /* 0x0000000000482947 */ /* 0x000fea0003800000 */
[----:B------:R-:W-:Y:S01]  /*24f0*/  IMAD.U32 R11, RZ, RZ, UR7 ;  /* 0x00000007ff0b7e24 */ /* 0x000fe2000f8e00ff */
[----:B------:R-:W-:-:S04]  /*2500*/  IADD3 R9, P2, P3, R8, UR16, -R16 ;  /* 0x0000001008097c10 */ /* 0x000fc8000fb5e810 */
[----:B------:R-:W-:Y:S02]  /*2510*/  IADD3.X R10, PT, PT, R10, -0x1, R11, P2, P3 ;  /* 0xffffffff0a0a7810 */ /* 0x000fe400017e640b */
[----:B------:R-:W-:-:S04]  /*2520*/  LEA R8, P2, R9, UR30, 0x2 ;  /* 0x0000001e09087c11 */ /* 0x000fc8000f8410ff */
[----:B------:R-:W-:-:S06]  /*2530*/  LEA.HI.X R9, R9, UR31, R10, 0x2, P2 ;  /* 0x0000001f09097c11 */ /* 0x000fcc00090f140a */
[----:B------:R-:W5:Y:S01]  /*2540*/  LDG.E.128.CONSTANT R8, desc[UR24][R8.64+0x10] ;  /* 0x0000101808087981 */ /* 0x000f62000c1e9d00 */
[----:B------:R-:W-:-:S13]  /*2550*/  ISETP.GT.AND P2, PT, R16, 0x1, PT ;  /* 0x000000011000780c */ /* 0x000fda0003f44270 */
[----:B------:R-:W-:Y:S05]  /*2560*/  @P2 BRA `(.L_x_89) ;  /* 0x0000000000142947 */ /* 0x000fea0003800000 */
[----:B------:R-:W-:Y:S01]  /*2570*/  ISETP.NE.AND P2, PT, R16, RZ, PT ;  /* 0x000000ff1000720c */ /* 0x000fe20003f45270 */
[----:B-----5:R-:W-:-:S12]  /*2580*/  IMAD.MOV.U32 R19, RZ, RZ, R8 ;  /* 0x000000ffff137224 */ /* 0x020fd800078e0008 */
[----:B------:R-:W-:Y:S05]  /*2590*/  @!P2 BRA `(.L_x_90) ;  /* 0x000000000020a947 */ /* 0x000fea0003800000 */
[----:B------:R-:W-:Y:S01]  /*25a0*/  IMAD.MOV.U32 R19, RZ, RZ, R9 ;  /* 0x000000ffff137224 */ /* 0x000fe200078e0009 */
[----:B------:R-:W-:Y:S06]  /*25b0*/  BRA `(.L_x_90) ;  /* 0x0000000000187947 */ /* 0x000fec0003800000 */
.L_x_89:
[----:B------:R-:W-:Y:S01]  /*25c0*/  ISETP.NE.AND P2, PT, R16, 0x2, PT ;  /* 0x000000021000780c */ /* 0x000fe20003f45270 */
[----:B-----5:R-:W-:-:S12]  /*25d0*/  IMAD.MOV.U32 R19, RZ, RZ, R10 ;  /* 0x000000ffff137224 */ /* 0x020fd800078e000a */
[----:B------:R-:W-:Y:S05]  /*25e0*/  @!P2 BRA `(.L_x_90) ;  /* 0x00000000000ca947 */ /* 0x000fea0003800000 */
[----:B------:R-:W-:Y:S01]  /*25f0*/  IMAD.MOV.U32 R19, RZ, RZ, R11 ;  /* 0x000000ffff137224 */ /* 0x000fe200078e000b */
[----:B------:R-:W-:Y:S06]  /*2600*/  BRA `(.L_x_90) ;  /* 0x0000000000047947 */ /* 0x000fec0003800000 */
.L_x_88:
[----:B------:R0:W5:Y:S02]  /*2610*/  LDG.E.CONSTANT R19, desc[UR24][R2.64+0x10] ;  /* 0x0000101802137981 */ /* 0x000164000c1e9900 */
.L_x_90:
[----:B------:R-:W-:Y:S05]  /*2620*/  BSYNC.RECONVERGENT B0 ;  /* 0x0000000000007941 */ /* 0x000fea0003800200 */
.L_x_87:
[----:B------:R-:W-:Y:S01]  /*2630*/  ISETP.GT.U32.AND P2, PT, R7, 0x1, PT ;  /* 0x000000010700780c */ /* 0x000fe20003f44070 */
[----:B------:R-:W1:Y:S01]  /*2640*/  @P1 LDC R22, c[0x0][0x3a0] ;  /* 0x0000e800ff161b82 */ /* 0x000e620000000800 */
[----:B------:R-:W-:Y:S01]  /*2650*/  ISETP.GT.U32.AND P3, PT, R6, 0x1, PT ;  /* 0x000000010600780c */ /* 0x000fe20003f64070 */
[----:B------:R-:W2:Y:S04]  /*2660*/  @P0 LDG.E.CONSTANT R23, desc[UR24][R2.64+0x14] ;  /* 0x0000141802170981 */ /* 0x000ea8000c1e9900 */
[----:B------:R-:W3:Y:S06]  /*2670*/  @P0 LDG.E.CONSTANT R21, desc[UR24][R2.64+0x18] ;  /* 0x0000181802150981 */ /* 0x000eec000c1e9900 */
[----:B------:R-:W4:Y:S01]  /*2680*/  @!P2 LDC R20, c[0x0][0x3a0] ;  /* 0x0000e800ff14ab82 */ /* 0x000f220000000800 */
[----:B------:R-:W-:Y:S01]  /*2690*/  @!P2 IADD3 R8, P4, PT, R29, -UR27, RZ ;  /* 0x8000001b1d08ac10 */ /* 0x000fe2000ff9e0ff */
[----:B------:R-:W2:Y:S03]  /*26a0*/  @!P3 LDG.E.CONSTANT R25, desc[UR24][R2.64+0x8] ;  /* 0x000008180219b981 */ /* 0x000ea6000c1e9900 */
[----:B------:R-:W-:Y:S01]  /*26b0*/  @!P2 IADD3.X R9, PT, PT, R0, ~UR29, RZ, P4, !PT ;  /* 0x8000001d0009ac10 */ /* 0x000fe2000a7fe4ff */
[----:B------:R0:W2:Y:S01]  /*26c0*/  @!P3 LDG.E.CONSTANT R27, desc[UR24][R2.64+0xc] ;  /* 0x00000c18021bb981 */ /* 0x0000a2000c1e9900 */
[----:B------:R-:W-:-:S04]  /*26d0*/  @!P2 LEA R10, P4, R8, UR30, 0x2 ;  /* 0x0000001e080aac11 */ /* 0x000fc8000f8810ff */
[----:B------:R-:W-:-:S06]  /*26e0*/  @!P2 LEA.HI.X R11, R8, UR31, R9, 0x2, P4 ;  /* 0x0000001f080bac11 */ /* 0x000fcc000a0f1409 */
[----:B------:R-:W2:Y:S01]  /*26f0*/  @!P2 LDG.E.CONSTANT R11, desc[UR24][R10.64+0x10] ;  /* 0x000010180a0ba981 */ /* 0x000ea2000c1e9900 */
[C---:B----4-:R-:W-:Y:S02]  /*2700*/  @!P2 IADD3 R9, P6, PT, R29.reuse, -R20, RZ ;  /* 0x800000141d09a210 */ /* 0x050fe40007fde0ff */
[----:B-1----:R-:W-:Y:S02]  /*2710*/  @P1 IADD3 R20, P4, PT, R29, R22, RZ ;  /* 0x000000161d141210 */ /* 0x002fe40007f9e0ff */
[C---:B------:R-:W-:Y:S02]  /*2720*/  @!P2 IADD3.X R22, PT, PT, R0.reuse, ~UR26, RZ, P6, !PT ;  /* 0x8000001a0016ac10 */ /* 0x040fe4000b7fe4ff */
[C---:B------:R-:W-:Y:S02]  /*2730*/  @!P2 LEA R8, P6, R9.reuse, UR30, 0x2 ;  /* 0x0000001e0908ac11 */ /* 0x040fe4000f8c10ff */
[----:B------:R-:W-:Y:S02]  /*2740*/  @P1 IADD3.X R26, PT, PT, R0, UR26, RZ, P4, !PT ;  /* 0x0000001a001a1c10 */ /* 0x000fe4000a7fe4ff */
[----:B------:R-:W-:-:S02]  /*2750*/  @!P2 LEA.HI.X R9, R9, UR31, R22, 0x2, P6 ;  /* 0x0000001f0909ac11 */ /* 0x000fc4000b0f1416 */
[C---:B------:R-:W-:Y:S02]  /*2760*/  @P1 LEA R22, P4, R20.reuse, UR30, 0x2 ;  /* 0x0000001e14161c11 */ /* 0x040fe4000f8810ff */
[----:B------:R-:W-:Y:S02]  /*2770*/  @P1 IADD3 R29, P5, PT, R29, UR27, RZ ;  /* 0x0000001b1d1d1c10 */ /* 0x000fe4000ffbe0ff */
[----:B------:R-:W-:Y:S01]  /*2780*/  @P1 LEA.HI.X R20, R20, UR31, R26, 0x2, P4 ;  /* 0x0000001f14141c11 */ /* 0x000fe2000a0f141a */
[----:B------:R-:W4:Y:S01]  /*2790*/  @!P2 LDG.E.CONSTANT R9, desc[UR24][R8.64+0x10] ;  /* 0x000010180809a981 */ /* 0x000f22000c1e9900 */
[----:B------:R-:W-:Y:S02]  /*27a0*/  @P1 IADD3.X R24, PT, PT, R0, UR29, RZ, P5, !PT ;  /* 0x0000001d00181c10 */ /* 0x000fe4000affe4ff */
[C---:B------:R-:W-:Y:S01]  /*27b0*/  @P1 LEA R0, P5, R29.reuse, UR30, 0x2 ;  /* 0x0000001e1d001c11 */ /* 0x040fe2000f8a10ff */
[----:B0-----:R-:W-:Y:S02]  /*27c0*/  @P1 IMAD.MOV.U32 R2, RZ, RZ, R22 ;  /* 0x000000ffff021224 */ /* 0x001fe400078e0016 */
[----:B------:R-:W-:Y:S01]  /*27d0*/  @P1 IMAD.MOV.U32 R3, RZ, RZ, R20 ;  /* 0x000000ffff031224 */ /* 0x000fe200078e0014 */
[----:B------:R-:W-:-:S04]  /*27e0*/  @P1 LEA.HI.X R29, R29, UR31, R24, 0x2, P5 ;  /* 0x0000001f1d1d1c11 */ /* 0x000fc8000a8f1418 */
[----:B------:R0:W4:Y:S02]  /*27f0*/  @P1 LDG.E.CONSTANT R20, desc[UR24][R2.64+0x10] ;  /* 0x0000101802141981 */ /* 0x000124000c1e9900 */
[----:B0-----:R-:W-:Y:S02]  /*2800*/  @P1 IMAD.MOV.U32 R2, RZ, RZ, R0 ;  /* 0x000000ffff021224 */ /* 0x001fe400078e0000 */
[----:B------:R-:W-:-:S05]  /*2810*/  @P1 IMAD.MOV.U32 R3, RZ, RZ, R29 ;  /* 0x000000ffff031224 */ /* 0x000fca00078e001d */
[----:B------:R-:W4:Y:S04]  /*2820*/  @P1 LDG.E.CONSTANT R29, desc[UR24][R2.64+0x10] ;  /* 0x00001018021d1981 */ /* 0x000f28000c1e9900 */
[----:B-----5:R1:W-:Y:S04]  /*2830*/  STS [R18+0x130], R19 ;  /* 0x0001301312007388 */ /* 0x0203e80000000800 */
[----:B---3--:R1:W-:Y:S04]  /*2840*/  @P0 STS [R18+0x130], R21 ;  /* 0x0001301512000388 */ /* 0x0083e80000000800 */
[----:B--2---:R1:W-:Y:S04]  /*2850*/  @!P3 STS [R18+0x128], R25 ;  /* 0x000128191200b388 */ /* 0x0043e80000000800 */
[----:B------:R1:W-:Y:S04]  /*2860*/  @!P3 STS [R18+0x12c], R27 ;  /* 0x00012c1b1200b388 */ /* 0x0003e80000000800 */
[----:B------:R1:W-:Y:S04]  /*2870*/  @P0 STS [R18+0x12c], R23 ;  /* 0x00012c1712000388 */ /* 0x0003e80000000800 */
[----:B------:R1:W-:Y:S04]  /*2880*/  @!P2 STS [R18+0x8], R11 ;  /* 0x0000080b1200a388 */ /* 0x0003e80000000800 */
[----:B----4-:R1:W-:Y:S04]  /*2890*/  @!P2 STS [R18+0x9c], R9 ;  /* 0x00009c091200a388 */ /* 0x0103e80000000800 */
[----:B------:R1:W-:Y:S04]  /*28a0*/  @P1 STS [R18+0x9c], R20 ;  /* 0x00009c1412001388 */ /* 0x0003e80000000800 */
[----:B------:R1:W-:Y:S02]  /*28b0*/  @P1 STS [R18+0x130], R29 ;  /* 0x0001301d12001388 */ /* 0x0003e40000000800 */
.L_x_86:
[----:B------:R-:W-:Y:S01]  /*28c0*/  BAR.SYNC.DEFER_BLOCKING 0x0 ;  /* 0x0000000000007b1d */ /* 0x000fe20000010000 */
[----:B------:R-:W-:Y:S02]  /*28d0*/  UISETP.GE.AND UP0, UPT, UR6, UR28, UPT ;  /* 0x0000001c0600728c */ /* 0x000fe4000bf06270 */
[----:B------:R-:W-:-:S07]  /*28e0*/  UIADD3 UR6, UPT, UPT, UR6, 0x1, URZ ;  /* 0x0000000106067890 */ /* 0x000fce000fffe0ff */
[----:B------:R-:W-:Y:S05]  /*28f0*/  BRA.U !UP0, `(.L_x_91) ;  /* 0xfffffff508287547 */ /* 0x000fea000b83ffff */
[----:B------:R-:W-:Y:S05]  /*2900*/  EXIT ;  /* 0x000000000000794d */ /* 0x000fea0003800000 */
        .weak           $__internal_1_$__cuda_sm3x_div_rn_noftz_f32_slowpath
        .type           $__internal_1_$__cuda_sm3x_div_rn_noftz_f32_slowpath,@function
        .size           $__internal_1_$__cuda_sm3x_div_rn_noftz_f32_slowpath,(.L_x_105 - $__internal_1_$__cuda_sm3x_div_rn_noftz_f32_slowpath)
$__internal_1_$__cuda_sm3x_div_rn_noftz_f32_slowpath:
[--C-:B------:R-:W-:Y:S01]  /*2910*/  SHF.R.U32.HI R10, RZ, 0x17, R3.reuse ;  /* 0x00000017ff0a7819 */ /* 0x100fe20000011603 */
[----:B------:R-:W-:Y:S01]  /*2920*/  BSSY.RECONVERGENT B1, `(.L_x_92) ;  /* 0x0000064000017945 */ /* 0x000fe20003800200 */
[--C-:B------:R-:W-:Y:S01]  /*2930*/  SHF.R.U32.HI R21, RZ, 0x17, R0.reuse ;  /* 0x00000017ff157819 */ /* 0x100fe20000011600 */
[----:B------:R-:W-:Y:S01]  /*2940*/  IMAD.MOV.U32 R20, RZ, RZ, R0 ;  /* 0x000000ffff147224 */ /* 0x000fe200078e0000 */
[----:B------:R-:W-:Y:S01]  /*2950*/  LOP3.LUT R10, R10, 0xff, RZ, 0xc0, !PT ;  /* 0x000000ff0a0a7812 */ /* 0x000fe200078ec0ff */
[----:B------:R-:W-:Y:S01]  /*2960*/  IMAD.MOV.U32 R23, RZ, RZ, R3 ;  /* 0x000000ffff177224 */ /* 0x000fe200078e0003 */
[----:B------:R-:W-:-:S03]  /*2970*/  LOP3.LUT R21, R21, 0xff, RZ, 0xc0, !PT ;  /* 0x000000ff15157812 */ /* 0x000fc600078ec0ff */
[----:B------:R-:W-:Y:S02]  /*2980*/  VIADD R24, R10, 0xffffffff ;  /* 0xffffffff0a187836 */ /* 0x000fe40000000000 */
[----:B------:R-:W-:-:S03]  /*2990*/  VIADD R22, R21, 0xffffffff ;  /* 0xffffffff15167836 */ /* 0x000fc60000000000 */
        /* <DEDUP_REMOVED lines=10> */
[C---:B------:R-:W-:Y:S02]  /*2a40*/  FSETP.NEU.FTZ.AND P3, PT, |R0|.reuse, +INF , PT ;  /* 0x7f8000000000780b */ /* 0x040fe40003f7d200 */
        /* <DEDUP_REMOVED lines=11> */
[----:B------:R-:W-:Y:S02]  /*2b00*/  @P2 IMAD.MOV.U32 R19, RZ, RZ, RZ ;  /* 0x000000ffff132224 */ /* 0x000fe400078e00ff */
[----:B------:R-:W-:Y:S01]  /*2b10*/  @!P2 FFMA R20, R0, 1.84467440737095516160e+19, RZ ;  /* 0x5f8000000014a823 */ /* 0x000fe200000000ff */
[----:B------:R-:W-:Y:S02]  /*2b20*/  @!P2 IMAD.MOV.U32 R19, RZ, RZ, -0x40 ;  /* 0xffffffc0ff13a424 */ /* 0x000fe400078e00ff */
[----:B------:R-:W-:Y:S02]  /*2b30*/  @!P3 FFMA R23, R3, 1.84467440737095516160e+19, RZ ;  /* 0x5f8000000317b823 */ /* 0x000fe400000000ff */
[----:B------:R-:W-:-:S07]  /*2b40*/  @!P3 VIADD R19, R19, 0x40 ;  /* 0x000000401313b836 */ /* 0x000fce0000000000 */
.L_x_93:
[----:B------:R-:W-:Y:S01]  /*2b50*/  LEA R0, R10, 0xc0800000, 0x17 ;  /* 0xc08000000a007811 */ /* 0x000fe200078eb8ff */
[----:B------:R-:W-:Y:S04]  /*2b60*/  BSSY.RECONVERGENT B2, `(.L_x_98) ;  /* 0x0000036000027945 */ /* 0x000fe80003800200 */
[----:B------:R-:W-:Y:S02]  /*2b70*/  IMAD.IADD R22, R23, 0x1, -R0 ;  /* 0x0000000117167824 */ /* 0x000fe400078e0a00 */
[----:B------:R-:W-:Y:S02]  /*2b80*/  VIADD R23, R21, 0xffffff81 ;  /* 0xffffff8115177836 */ /* 0x000fe40000000000 */
[----:B------:R0:W1:Y:S01]  /*2b90*/  MUFU.RCP R3, R22 ;  /* 0x0000001600037308 */ /* 0x0000620000001000 */
[----:B------:R-:W-:Y:S01]  /*2ba0*/  FADD.FTZ R25, -R22, -RZ ;  /* 0x800000ff16197221 */ /* 0x000fe20000010100 */
[C---:B------:R-:W-:Y:S01]  /*2bb0*/  IMAD R0, R23.reuse, -0x800000, R20 ;  /* 0xff80000017007824 */ /* 0x040fe200078e0214 */
[----:B0-----:R-:W-:-:S05]  /*2bc0*/  IADD3 R22, PT, PT, R23, 0x7f, -R10 ;  /* 0x0000007f17167810 */ /* 0x001fca0007ffe80a */
[----:B------:R-:W-:Y:S02]  /*2bd0*/  IMAD.IADD R19, R22, 0x1, R19 ;  /* 0x0000000116137824 */ /* 0x000fe400078e0213 */
[----:B-1----:R-:W-:-:S04]  /*2be0*/  FFMA R24, R3, R25, 1 ;  /* 0x3f80000003187423 */ /* 0x002fc80000000019 */
[----:B------:R-:W-:-:S04]  /*2bf0*/  FFMA R3, R3, R24, R3 ;  /* 0x0000001803037223 */ /* 0x000fc80000000003 */
[----:B------:R-:W-:-:S04]  /*2c00*/  FFMA R20, R0, R3, RZ ;  /* 0x0000000300147223 */ /* 0x000fc800000000ff */
[----:B------:R-:W-:-:S04]  /*2c10*/  FFMA R21, R25, R20, R0 ;  /* 0x0000001419157223 */ /* 0x000fc80000000000 */
[----:B------:R-:W-:-:S04]  /*2c20*/  FFMA R20, R3, R21, R20 ;  /* 0x0000001503147223 */ /* 0x000fc80000000014 */
[----:B------:R-:W-:-:S04]  /*2c30*/  FFMA R21, R25, R20, R0 ;  /* 0x0000001419157223 */ /* 0x000fc80000000000 */
[----:B------:R-:W-:-:S05]  /*2c40*/  FFMA R0, R3, R21, R20 ;  /* 0x0000001503007223 */ /* 0x000fca0000000014 */
[----:B------:R-:W-:-:S04]  /*2c50*/  SHF.R.U32.HI R10, RZ, 0x17, R0 ;  /* 0x00000017ff0a7819 */ /* 0x000fc80000011600 */
[----:B------:R-:W-:-:S05]  /*2c60*/  LOP3.LUT R10, R10, 0xff, RZ, 0xc0, !PT ;  /* 0x000000ff0a0a7812 */ /* 0x000fca00078ec0ff */
[----:B------:R-:W-:-:S04]  /*2c70*/  IMAD.IADD R22, R10, 0x1, R19 ;  /* 0x000000010a167824 */ /* 0x000fc800078e0213 */
[----:B------:R-:W-:-:S05]  /*2c80*/  VIADD R10, R22, 0xffffffff ;  /* 0xffffffff160a7836 */ /* 0x000fca0000000000 */
        /* <DEDUP_REMOVED lines=10> */
[C---:B------:R-:W-:Y:S02]  /*2d30*/  ISETP.NE.AND P4, PT, R22.reuse, RZ, PT ;  /* 0x000000ff1600720c */ /* 0x040fe40003f85270 */
[----:B------:R-:W-:Y:S02]  /*2d40*/  ISETP.NE.AND P3, PT, R22, RZ, PT ;  /* 0x000000ff1600720c */ /* 0x000fe40003f65270 */
[----:B------:R-:W-:Y:S01]  /*2d50*/  LOP3.LUT R19, R10, 0x7fffff, RZ, 0xc0, !PT ;  /* 0x007fffff0a137812 */ /* 0x000fe200078ec0ff */
[CCC-:B------:R-:W-:Y:S01]  /*2d60*/  FFMA.RP R10, R3.reuse, R21.reuse, R20.reuse ;  /* 0x00000015030a7223 */ /* 0x1c0fe20000008014 */
[----:B------:R-:W-:Y:S01]  /*2d70*/  FFMA.RM R3, R3, R21, R20 ;  /* 0x0000001503037223 */ /* 0x000fe20000004014 */
[----:B------:R-:W-:Y:S01]  /*2d80*/  VIADD R20, R22, 0x20 ;  /* 0x0000002016147836 */ /* 0x000fe20000000000 */
[----:B------:R-:W-:Y:S01]  /*2d90*/  LOP3.LUT R19, R19, 0x800000, RZ, 0xfc, !PT ;  /* 0x0080000013137812 */ /* 0x000fe200078efcff */
[----:B------:R-:W-:-:S02]  /*2da0*/  IMAD.MOV R21, RZ, RZ, -R22 ;  /* 0x000000ffff157224 */ /* 0x000fc400078e0a16 */
[----:B------:R-:W-:Y:S02]  /*2db0*/  FSETP.NEU.FTZ.AND P2, PT, R10, R3, PT ;  /* 0x000000030a00720b */ /* 0x000fe40003f5d000 */
[----:B------:R-:W-:Y:S02]  /*2dc0*/  SHF.L.U32 R20, R19, R20, RZ ;  /* 0x0000001413147219 */ /* 0x000fe400000006ff */
[----:B------:R-:W-:Y:S02]  /*2dd0*/  SEL R10, R21, RZ, P4 ;  /* 0x000000ff150a7207 */ /* 0x000fe40002000000 */
[----:B------:R-:W-:Y:S02]  /*2de0*/  ISETP.NE.AND P3, PT, R20, RZ, P3 ;  /* 0x000000ff1400720c */ /* 0x000fe40001f65270 */
[----:B------:R-:W-:Y:S02]  /*2df0*/  SHF.R.U32.HI R10, RZ, R10, R19 ;  /* 0x0000000aff0a7219 */ /* 0x000fe40000011613 */
[----:B------:R-:W-:-:S02]  /*2e00*/  PLOP3.LUT P2, PT, P2, P3, PT, 0xf8, 0x8f ;  /* 0x00000000008f781c */ /* 0x000fc40001747f70 */
[----:B------:R-:W-:Y:S02]  /*2e10*/  SHF.R.U32.HI R20, RZ, 0x1, R10 ;  /* 0x00000001ff147819 */ /* 0x000fe4000001160a */
[----:B------:R-:W-:-:S04]  /*2e20*/  SEL R3, RZ, 0x1, !P2 ;  /* 0x00000001ff037807 */ /* 0x000fc80005000000 */
[----:B------:R-:W-:-:S04]  /*2e30*/  LOP3.LUT R3, R3, 0x1, R20, 0xf8, !PT ;  /* 0x0000000103037812 */ /* 0x000fc800078ef814 */
[----:B------:R-:W-:-:S05]  /*2e40*/  LOP3.LUT R3, R3, R10, RZ, 0xc0, !PT ;  /* 0x0000000a03037212 */ /* 0x000fca00078ec0ff */
[----:B------:R-:W-:-:S05]  /*2e50*/  IMAD.IADD R3, R20, 0x1, R3 ;  /* 0x0000000114037824 */ /* 0x000fca00078e0203 */
[----:B------:R-:W-:Y:S01]  /*2e60*/  LOP3.LUT R0, R3, R0, RZ, 0xfc, !PT ;  /* 0x0000000003007212 */ /* 0x000fe200078efcff */
[----:B------:R-:W-:Y:S06]  /*2e70*/  BRA `(.L_x_101) ;  /* 0x0000000000107947 */ /* 0x000fec0003800000 */
.L_x_100:
[----:B------:R-:W-:-:S04]  /*2e80*/  LOP3.LUT R0, R0, 0x80000000, RZ, 0xc0, !PT ;  /* 0x8000000000007812 */ /* 0x000fc800078ec0ff */
[----:B------:R-:W-:Y:S01]  /*2e90*/  LOP3.LUT R0, R0, 0x7f800000, RZ, 0xfc, !PT ;  /* 0x7f80000000007812 */ /* 0x000fe200078efcff */
[----:B------:R-:W-:Y:S06]  /*2ea0*/  BRA `(.L_x_101) ;  /* 0x0000000000047947 */ /* 0x000fec0003800000 */
.L_x_99:
[----:B------:R-:W-:-:S07]  /*2eb0*/  IMAD R0, R19, 0x800000, R0 ;  /* 0x0080000013007824 */ /* 0x000fce00078e0200 */
.L_x_101:
[----:B------:R-:W-:Y:S05]  /*2ec0*/  BSYNC.RECONVERGENT B2 ;  /* 0x0000000000027941 */ /* 0x000fea0003800200 */
.L_x_98:
[----:B------:R-:W-:Y:S05]  /*2ed0*/  BRA `(.L_x_102) ;  /* 0x0000000000207947 */ /* 0x000fea0003800000 */
.L_x_97:
[----:B------:R-:W-:-:S04]  /*2ee0*/  LOP3.LUT R0, R23, 0x80000000, R20, 0x48, !PT ;  /* 0x8000000017007812 */ /* 0x000fc800078e4814 */
[----:B------:R-:W-:Y:S01]  /*2ef0*/  LOP3.LUT R0, R0, 0x7f800000, RZ, 0xfc, !PT ;  /* 0x7f80000000007812 */ /* 0x000fe200078efcff */
[----:B------:R-:W-:Y:S06]  /*2f00*/  BRA `(.L_x_102) ;  /* 0x0000000000147947 */ /* 0x000fec0003800000 */
.L_x_96:
[----:B------:R-:W-:Y:S01]  /*2f10*/  LOP3.LUT R0, R23, 0x80000000, R20, 0x48, !PT ;  /* 0x8000000017007812 */ /* 0x000fe200078e4814 */
[----:B------:R-:W-:Y:S06]  /*2f20*/  BRA `(.L_x_102) ;  /* 0x00000000000c7947 */ /* 0x000fec0003800000 */
.L_x_95:
[----:B------:R-:W0:Y:S01]  /*2f30*/  MUFU.RSQ R0, -QNAN ;  /* 0xffc0000000007908 */ /* 0x000e220000001400 */
[----:B------:R-:W-:Y:S05]  /*2f40*/  BRA `(.L_x_102) ;  /* 0x0000000000047947 */ /* 0x000fea0003800000 */
.L_x_94:
[----:B------:R-:W-:-:S07]  /*2f50*/  FADD.FTZ R0, R0, R3 ;  /* 0x0000000300007221 */ /* 0x000fce0000010000 */
.L_x_102:
[----:B------:R-:W-:Y:S05]  /*2f60*/  BSYNC.RECONVERGENT B1 ;  /* 0x0000000000017941 */ /* 0x000fea0003800200 */
.L_x_92:
[----:B------:R-:W-:-:S04]  /*2f70*/  IMAD.MOV.U32 R3, RZ, RZ, 0x0 ;  /* 0x00000000ff037424 */ /* 0x000fc800078e00ff */
[----:B0-----:R-:W-:Y:S05]  /*2f80*/  RET.REL.NODEC R2 `(_Z27stencil_update_plane_kernelPKfS0_Pfiiiiiiiiiiiifffff) ;  /* 0xffffffd0021c7950 */ /* 0x001fea0003c3ffff */
.L_x_103:
        /* <DEDUP_REMOVED lines=15> */
.L_x_105:


//--------------------- .nv.shared.reserved.0     --------------------------
	.section	.nv.shared.reserved.0,"aw",@nobits
	.weak		__nv_reservedSMEM_offset_0_alias
	.size		__nv_reservedSMEM_offset_0_alias, 0, 64
	.other		__nv_reservedSMEM_offset_0_alias,@"STO_CUDA_RESERVED_SHARED STV_DEFAULT"
__nv_reservedSMEM_offset_0_alias:
	.zero		0
	.zero		64


//--------------------- .nv.shared._Z27stencil_update_plane_kernelPKfS0_Pfiiiiiiiiiiiifffff --------------------------
	.section	.nv.shared._Z27stencil_update_plane_kernelPKfS0_Pfiiiiiiiiiiiifffff,"aw",@nobits
	.sectionflags	@""
	.align	4
.nv.shared._Z27stencil_update_plane_kernelPKfS0_Pfiiiiiiiiiiiifffff:
	.zero		9904


//--------------------- .nv.constant0._Z20source_inject_kernelPKfS0_S0_Pfiiiiiiiiiiffffffiii --------------------------
	.section	.nv.constant0._Z20source_inject_kernelPKfS0_S0_Pfiiiiiiiiiiffffffiii,"a",@progbits
	.sectionflags	@""
	.align	4
.nv.constant0._Z20source_inject_kernelPKfS0_S0_Pfiiiiiiiiiiffffffiii:
	.zero		1004


//--------------------- .nv.constant0._Z27stencil_update_plane_kernelPKfS0_Pfiiiiiiiiiiiifffff --------------------------
	.section	.nv.constant0._Z27stencil_update_plane_kernelPKfS0_Pfiiiiiiiiiiiifffff,"a",@progbits
	.sectionflags	@""
	.align	4
.nv.constant0._Z27stencil_update_plane_kernelPKfS0_Pfiiiiiiiiiiiifffff:
	.zero		988


//--------------------- SYMBOLS --------------------------

	.type		.nv.reservedSmem.offset0,@object
	.size		.nv.reservedSmem.offset0,0x4
	.type		.nv.reservedSmem.cap,@object
	.size		.nv.reservedSmem.cap,0x4
